// auto-generated by cutlass_sweep.gemm — config: {"arch": "sm_100", "cluster_m": 4, "cluster_n": 1, "dtype": "fp32", "dtype_b": "fp32", "layout": "nt", "stages": 0, "tile_k": 64, "tile_m": 64, "tile_n": 256}
#include "cutlass/cutlass.h"
#include "cutlass/gemm/collective/collective_builder.hpp"
#include "cutlass/gemm/device/gemm_universal_adapter.h"
#include "cutlass/gemm/kernel/gemm_universal.hpp"
#include "cutlass/epilogue/collective/collective_builder.hpp"

using ElemA = float;
using ElemB = float;
using ElemCD = float;
using Acc  = float;
using TileShape    = cute::Shape<cute::_64, cute::_256, cute::_64>;
using ClusterShape = cute::Shape<cute::_4, cute::_1, cute::_1>;

using CollectiveEpilogue = typename cutlass::epilogue::collective::CollectiveBuilder<
    cutlass::arch::Sm100, cutlass::arch::OpClassTensorOp,
    TileShape, ClusterShape,
    cutlass::epilogue::collective::EpilogueTileAuto,
    Acc, Acc,
    ElemCD, cutlass::layout::RowMajor, 128 / cutlass::sizeof_bits<ElemCD>::value,
    ElemCD, cutlass::layout::RowMajor, 128 / cutlass::sizeof_bits<ElemCD>::value,
    cutlass::epilogue::collective::EpilogueScheduleAuto
  >::CollectiveOp;

using CollectiveMainloop = typename cutlass::gemm::collective::CollectiveBuilder<
    cutlass::arch::Sm100, cutlass::arch::OpClassTensorOp,
    ElemA, cutlass::layout::RowMajor, 128 / cutlass::sizeof_bits<ElemA>::value,
    ElemB, cutlass::layout::ColumnMajor, 128 / cutlass::sizeof_bits<ElemB>::value,
    Acc,
    TileShape, ClusterShape,
    cutlass::gemm::collective::StageCountAutoCarveout<static_cast<int>(sizeof(typename CollectiveEpilogue::SharedStorage))>,
    cutlass::gemm::collective::KernelScheduleAuto
  >::CollectiveOp;

using GemmKernel = cutlass::gemm::kernel::GemmUniversal<
    cute::Shape<int,int,int,int>,
    CollectiveMainloop,
    CollectiveEpilogue
>;
using Gemm = cutlass::gemm::device::GemmUniversalAdapter<GemmKernel>;

// Force the device kernel symbol into the cubin without needing a host main.
auto* _anchor = &cutlass::device_kernel<GemmKernel>;


// ===== COMPILED SASS (sm_100a) =====

	.target	sm_100a

	.elftype	@"ET_EXEC"


//--------------------- .note.nv.tkinfo           --------------------------
	.section	.note.nv.tkinfo,"",@"SHT_NOTE"
	.sectionflags	@"SHF_NOTE_NV_TKINFO"
	.tkinfo
        /*0018*/ 	.word	0x00000002
        /*0030*/ 	.string	""
        /*0030*/ 	.string	"ptxas"
        /*0030*/ 	.string	"Cuda compilation tools, release 13.0, V13.0.88"
        /*0030*/ 	.string	"Build cuda_13.0.r13.0/compiler.36424714_0"
        /*0030*/ 	.string	"-arch sm_100a -m 64 "



//--------------------- .note.nv.cuinfo           --------------------------
	.section	.note.nv.cuinfo,"",@"SHT_NOTE"
	.sectionflags	@"SHF_NOTE_NV_CUINFO"
        /*0018*/ 	.short	0x0002
        /*001a*/ 	.short	0x0064
        /*001c*/ 	.short	0x0082
	.zero		2


//--------------------- .nv.info                  --------------------------
	.section	.nv.info,"",@"SHT_CUDA_INFO"
	.align	4


	//----- nvinfo : EIATTR_REGCOUNT
	.align		4
        /*0000*/ 	.byte	0x04, 0x2f
        /*0002*/ 	.short	(.L_19 - .L_18)
	.align		4
.L_18:
        /*0004*/ 	.word	index@(_ZN7cutlass13device_kernelINS_4gemm6kernel13GemmUniversalIN4cute5tupleIJiiiiEEENS1_10collective13CollectiveMmaINS1_35MainloopSm100TmaUmmaWarpSpecializedILi2ELi2ELi4ENS5_IJNS4_1CILi4EEENSA_ILi1EEESC_EEEEENS5_IJNSA_ILi64EEENSA_ILi256EEESF_EEEfNS5_IJlSC_lEEEfSI_NS4_8TiledMMAINS4_8MMA_AtomIJNS4_17SM100_MMA_TF32_SSINS_10tfloat32_tESM_fLi64ELi256ELNS4_4UMMA5MajorE0ELSO_0ELNSN_7ScaleInE0ELSP_0EEEEEENS4_6LayoutINS5_IJSC_SC_SC_EEENS5_IJNSA_ILi0EEESU_SU_EEEEENS5_IJNS4_10UnderscoreESX_SX_EEEEENS4_13SM90_TMA_LOADENS4_14ComposedLayoutINS4_7SwizzleILi3ELi4ELi3EEENS4_18smem_ptr_flag_bitsILi32EEENSS_INS5_IJNSA_ILi8EEENSA_ILi32EEEEEENS5_IJS17_SC_EEEEEEEvNS4_8identityENS4_23SM90_TMA_LOAD_MULTICASTES1B_vS1C_EENS_8epilogue10collective18CollectiveEpilogueINS1F_23Sm100TmaWarpSpecializedILi4ELi2ELi16ELb1ELb0EEEJSH_NS5_IJNSS_ISF_SC_EENSS_IS17_SC_EEEEEfSI_fSI_NS1F_6fusion15FusionCallbacksIS1J_NS1N_17LinearCombinationIffffLNS_15FloatRoundStyleE2EEESH_S1M_JEEENS4_5SM1004TMEM4LOAD26SM100_TMEM_LOAD_16dp128b8xES10_S1B_NS4_17SM75_U32x4_LDSM_NENS4_14SM90_TMA_STOREES1B_NS4_17SM90_U32x4_STSM_NENS4_39AutoVectorizingCopyWithAssumedAlignmentILi128EEEEEEvvEEEEvNT_6ParamsE)
        /*0008*/ 	.word	0x00000060


	//----- nvinfo : EIATTR_FRAME_SIZE
	.align		4
.L_19:
        /*000c*/ 	.byte	0x04, 0x11
        /*000e*/ 	.short	(.L_21 - .L_20)
	.align		4
.L_20:
        /*0010*/ 	.word	index@($__internal_2_$__cuda_sm10x_tcgen05_guardrail_trap_unallocated_columns_being_dealloced)
        /*0014*/ 	.word	0x00000000


	//----- nvinfo : EIATTR_FRAME_SIZE
	.align		4
.L_21:
        /*0018*/ 	.byte	0x04, 0x11
        /*001a*/ 	.short	(.L_23 - .L_22)
	.align		4
.L_22:
        /*001c*/ 	.word	index@($__internal_1_$__cuda_sm10x_tcgen05_guardrail_trap_phase_invalid_during_alloc)
        /*0020*/ 	.word	0x00000000


	//----- nvinfo : EIATTR_FRAME_SIZE
	.align		4
.L_23:
        /*0024*/ 	.byte	0x04, 0x11
        /*0026*/ 	.short	(.L_25 - .L_24)
	.align		4
.L_24:
        /*0028*/ 	.word	index@($__internal_0_$__cuda_sm10x_tcgen05_guardrail_trap_col_being_dealloced_not_returned_by_alloc)
        /*002c*/ 	.word	0x00000000


	//----- nvinfo : EIATTR_FRAME_SIZE
	.align		4
.L_25:
        /*0030*/ 	.byte	0x04, 0x11
        /*0032*/ 	.short	(.L_27 - .L_26)
	.align		4
.L_26:
        /*0034*/ 	.word	index@(_ZN7cutlass13device_kernelINS_4gemm6kernel13GemmUniversalIN4cute5tupleIJiiiiEEENS1_10collective13CollectiveMmaINS1_35MainloopSm100TmaUmmaWarpSpecializedILi2ELi2ELi4ENS5_IJNS4_1CILi4EEENSA_ILi1EEESC_EEEEENS5_IJNSA_ILi64EEENSA_ILi256EEESF_EEEfNS5_IJlSC_lEEEfSI_NS4_8TiledMMAINS4_8MMA_AtomIJNS4_17SM100_MMA_TF32_SSINS_10tfloat32_tESM_fLi64ELi256ELNS4_4UMMA5MajorE0ELSO_0ELNSN_7ScaleInE0ELSP_0EEEEEENS4_6LayoutINS5_IJSC_SC_SC_EEENS5_IJNSA_ILi0EEESU_SU_EEEEENS5_IJNS4_10UnderscoreESX_SX_EEEEENS4_13SM90_TMA_LOADENS4_14ComposedLayoutINS4_7SwizzleILi3ELi4ELi3EEENS4_18smem_ptr_flag_bitsILi32EEENSS_INS5_IJNSA_ILi8EEENSA_ILi32EEEEEENS5_IJS17_SC_EEEEEEEvNS4_8identityENS4_23SM90_TMA_LOAD_MULTICASTES1B_vS1C_EENS_8epilogue10collective18CollectiveEpilogueINS1F_23Sm100TmaWarpSpecializedILi4ELi2ELi16ELb1ELb0EEEJSH_NS5_IJNSS_ISF_SC_EENSS_IS17_SC_EEEEEfSI_fSI_NS1F_6fusion15FusionCallbacksIS1J_NS1N_17LinearCombinationIffffLNS_15FloatRoundStyleE2EEESH_S1M_JEEENS4_5SM1004TMEM4LOAD26SM100_TMEM_LOAD_16dp128b8xES10_S1B_NS4_17SM75_U32x4_LDSM_NENS4_14SM90_TMA_STOREES1B_NS4_17SM90_U32x4_STSM_NENS4_39AutoVectorizingCopyWithAssumedAlignmentILi128EEEEEEvvEEEEvNT_6ParamsE)
        /*0038*/ 	.word	0x00000000


	//----- nvinfo : EIATTR_MIN_STACK_SIZE
	.align		4
.L_27:
        /*003c*/ 	.byte	0x04, 0x12
        /*003e*/ 	.short	(.L_29 - .L_28)
	.align		4
.L_28:
        /*0040*/ 	.word	index@(_ZN7cutlass13device_kernelINS_4gemm6kernel13GemmUniversalIN4cute5tupleIJiiiiEEENS1_10collective13CollectiveMmaINS1_35MainloopSm100TmaUmmaWarpSpecializedILi2ELi2ELi4ENS5_IJNS4_1CILi4EEENSA_ILi1EEESC_EEEEENS5_IJNSA_ILi64EEENSA_ILi256EEESF_EEEfNS5_IJlSC_lEEEfSI_NS4_8TiledMMAINS4_8MMA_AtomIJNS4_17SM100_MMA_TF32_SSINS_10tfloat32_tESM_fLi64ELi256ELNS4_4UMMA5MajorE0ELSO_0ELNSN_7ScaleInE0ELSP_0EEEEEENS4_6LayoutINS5_IJSC_SC_SC_EEENS5_IJNSA_ILi0EEESU_SU_EEEEENS5_IJNS4_10UnderscoreESX_SX_EEEEENS4_13SM90_TMA_LOADENS4_14ComposedLayoutINS4_7SwizzleILi3ELi4ELi3EEENS4_18smem_ptr_flag_bitsILi32EEENSS_INS5_IJNSA_ILi8EEENSA_ILi32EEEEEENS5_IJS17_SC_EEEEEEEvNS4_8identityENS4_23SM90_TMA_LOAD_MULTICASTES1B_vS1C_EENS_8epilogue10collective18CollectiveEpilogueINS1F_23Sm100TmaWarpSpecializedILi4ELi2ELi16ELb1ELb0EEEJSH_NS5_IJNSS_ISF_SC_EENSS_IS17_SC_EEEEEfSI_fSI_NS1F_6fusion15FusionCallbacksIS1J_NS1N_17LinearCombinationIffffLNS_15FloatRoundStyleE2EEESH_S1M_JEEENS4_5SM1004TMEM4LOAD26SM100_TMEM_LOAD_16dp128b8xES10_S1B_NS4_17SM75_U32x4_LDSM_NENS4_14SM90_TMA_STOREES1B_NS4_17SM90_U32x4_STSM_NENS4_39AutoVectorizingCopyWithAssumedAlignmentILi128EEEEEEvvEEEEvNT_6ParamsE)
        /*0044*/ 	.word	0x00000000
.L_29:


//--------------------- .nv.compat                --------------------------
	.section	.nv.compat,"",@"SHT_CUDA_COMPAT_INFO"
	.align	4
        /*0000*/ 	.byte	0x02, 0x09, 0x01, 0x00, 0x02, 0x02, 0x02, 0x00, 0x02, 0x05, 0x05, 0x00, 0x03, 0x07, 0x01, 0x01
        /*0010*/ 	.byte	0x02, 0x03, 0x01, 0x00, 0x02, 0x06, 0x01, 0x00, 0x04, 0x0b, 0x08, 0x00, 0x09, 0x00, 0x00, 0x00
        /*0020*/ 	.byte	0x00, 0x00, 0x00, 0x00


//--------------------- .nv.info._ZN7cutlass13device_kernelINS_4gemm6kernel13GemmUniversalIN4cute5tupleIJiiiiEEENS1_10collective13CollectiveMmaINS1_35MainloopSm100TmaUmmaWarpSpecializedILi2ELi2ELi4ENS5_IJNS4_1CILi4EEENSA_ILi1EEESC_EEEEENS5_IJNSA_ILi64EEENSA_ILi256EEESF_EEEfNS5_IJlSC_lEEEfSI_NS4_8TiledMMAINS4_8MMA_AtomIJNS4_17SM100_MMA_TF32_SSINS_10tfloat32_tESM_fLi64ELi256ELNS4_4UMMA5MajorE0ELSO_0ELNSN_7ScaleInE0ELSP_0EEEEEENS4_6LayoutINS5_IJSC_SC_SC_EEENS5_IJNSA_ILi0EEESU_SU_EEEEENS5_IJNS4_10UnderscoreESX_SX_EEEEENS4_13SM90_TMA_LOADENS4_14ComposedLayoutINS4_7SwizzleILi3ELi4ELi3EEENS4_18smem_ptr_flag_bitsILi32EEENSS_INS5_IJNSA_ILi8EEENSA_ILi32EEEEEENS5_IJS17_SC_EEEEEEEvNS4_8identityENS4_23SM90_TMA_LOAD_MULTICASTES1B_vS1C_EENS_8epilogue10collective18CollectiveEpilogueINS1F_23Sm100TmaWarpSpecializedILi4ELi2ELi16ELb1ELb0EEEJSH_NS5_IJNSS_ISF_SC_EENSS_IS17_SC_EEEEEfSI_fSI_NS1F_6fusion15FusionCallbacksIS1J_NS1N_17LinearCombinationIffffLNS_15FloatRoundStyleE2EEESH_S1M_JEEENS4_5SM1004TMEM4LOAD26SM100_TMEM_LOAD_16dp128b8xES10_S1B_NS4_17SM75_U32x4_LDSM_NENS4_14SM90_TMA_STOREES1B_NS4_17SM90_U32x4_STSM_NENS4_39AutoVectorizingCopyWithAssumedAlignmentILi128EEEEEEvvEEEEvNT_6ParamsE --------------------------
	.section	.nv.info._ZN7cutlass13device_kernelINS_4gemm6kernel13GemmUniversalIN4cute5tupleIJiiiiEEENS1_10collective13CollectiveMmaINS1_35MainloopSm100TmaUmmaWarpSpecializedILi2ELi2ELi4ENS5_IJNS4_1CILi4EEENSA_ILi1EEESC_EEEEENS5_IJNSA_ILi64EEENSA_ILi256EEESF_EEEfNS5_IJlSC_lEEEfSI_NS4_8TiledMMAINS4_8MMA_AtomIJNS4_17SM100_MMA_TF32_SSINS_10tfloat32_tESM_fLi64ELi256ELNS4_4UMMA5MajorE0ELSO_0ELNSN_7ScaleInE0ELSP_0EEEEEENS4_6LayoutINS5_IJSC_SC_SC_EEENS5_IJNSA_ILi0EEESU_SU_EEEEENS5_IJNS4_10UnderscoreESX_SX_EEEEENS4_13SM90_TMA_LOADENS4_14ComposedLayoutINS4_7SwizzleILi3ELi4ELi3EEENS4_18smem_ptr_flag_bitsILi32EEENSS_INS5_IJNSA_ILi8EEENSA_ILi32EEEEEENS5_IJS17_SC_EEEEEEEvNS4_8identityENS4_23SM90_TMA_LOAD_MULTICASTES1B_vS1C_EENS_8epilogue10collective18CollectiveEpilogueINS1F_23Sm100TmaWarpSpecializedILi4ELi2ELi16ELb1ELb0EEEJSH_NS5_IJNSS_ISF_SC_EENSS_IS17_SC_EEEEEfSI_fSI_NS1F_6fusion15FusionCallbacksIS1J_NS1N_17LinearCombinationIffffLNS_15FloatRoundStyleE2EEESH_S1M_JEEENS4_5SM1004TMEM4LOAD26SM100_TMEM_LOAD_16dp128b8xES10_S1B_NS4_17SM75_U32x4_LDSM_NENS4_14SM90_TMA_STOREES1B_NS4_17SM90_U32x4_STSM_NENS4_39AutoVectorizingCopyWithAssumedAlignmentILi128EEEEEEvvEEEEvNT_6ParamsE,"",@"SHT_CUDA_INFO"
	.sectionflags	@""
	.align	4


	//----- nvinfo : EIATTR_CUDA_API_VERSION
	.align		4
        /*0000*/ 	.byte	0x04, 0x37
        /*0002*/ 	.short	(.L_31 - .L_30)
.L_30:
        /*0004*/ 	.word	0x00000082


	//----- nvinfo : EIATTR_KPARAM_INFO
	.align		4
.L_31:
        /*0008*/ 	.byte	0x04, 0x17
        /*000a*/ 	.short	(.L_33 - .L_32)
.L_32:
        /*000c*/ 	.word	0x00000000
        /*0010*/ 	.short	0x0000
        /*0012*/ 	.short	0x0000
        /*0014*/ 	.byte	0x00, 0xf0, 0x01, 0x20


	//----- nvinfo : EIATTR_AT_ENTRY_FRAGMENTS
	.align		4
.L_33:
        /*0018*/ 	.byte	0x04, 0x4f
        /*001a*/ 	.short	(.L_35 - .L_34)


	//   ....[0]....
.L_34:
        /*001c*/ 	.word	0x00000006


	//----- nvinfo : EIATTR_RESERVED_SMEM_USED
	.align		4
.L_35:
        /*0020*/ 	.byte	0x01, 0x41
	.zero		2


	//----- nvinfo : EIATTR_SPARSE_MMA_MASK
	.align		4
        /*0024*/ 	.byte	0x03, 0x50
        /*0026*/ 	.short	0x0000


	//----- nvinfo : EIATTR_TCGEN05_1CTA_USED
	.align		4
        /*0028*/ 	.byte	0x01, 0x51
	.zero		2


	//----- nvinfo : EIATTR_MAXREG_COUNT
	.align		4
        /*002c*/ 	.byte	0x03, 0x1b
        /*002e*/ 	.short	0x00ff


	//----- nvinfo : EIATTR_NUM_BARRIERS
	.align		4
        /*0030*/ 	.byte	0x02, 0x4c
        /*0032*/ 	.byte	0x07
	.zero		1


	//----- nvinfo : EIATTR_EXTERNS
	.align		4
        /*0034*/ 	.byte	0x04, 0x0f
        /*0036*/ 	.short	(.L_37 - .L_36)


	//   ....[0]....
	.align		4
.L_36:
        /*0038*/ 	.word	index@(__assertfail)


	//----- nvinfo : EIATTR_MERCURY_ISA_VERSION
	.align		4
.L_37:
        /*003c*/ 	.byte	0x03, 0x5f
        /*003e*/ 	.short	0x0101


	//----- nvinfo : EIATTR_INT_WARP_WIDE_INSTR_OFFSETS
	.align		4
        /*0040*/ 	.byte	0x04, 0x31
        /*0042*/ 	.short	(.L_39 - .L_38)


	//   ....[0]....
.L_38:
        /*0044*/ 	.word	0x00003f30


	//   ....[1]....
        /*0048*/ 	.word	0x00003f50


	//   ....[2]....
        /*004c*/ 	.word	0x00003f80


	//   ....[3]....
        /*0050*/ 	.word	0x00004b40


	//   ....[4]....
        /*0054*/ 	.word	0x00004ba0


	//   ....[5]....
        /*0058*/ 	.word	0x00004ca0


	//   ....[6]....
        /*005c*/ 	.word	0x00004d20


	//   ....[7]....
        /*0060*/ 	.word	0x00004e10


	//   ....[8]....
        /*0064*/ 	.word	0x00004e90


	//   ....[9]....
        /*0068*/ 	.word	0x00004f90


	//   ....[10]....
        /*006c*/ 	.word	0x00005020


	//   ....[11]....
        /*0070*/ 	.word	0x00005120


	//   ....[12]....
        /*0074*/ 	.word	0x000051a0


	//   ....[13]....
        /*0078*/ 	.word	0x000052a0


	//   ....[14]....
        /*007c*/ 	.word	0x00005320


	//   ....[15]....
        /*0080*/ 	.word	0x00005420


	//   ....[16]....
        /*0084*/ 	.word	0x000054b0


	//   ....[17]....
        /*0088*/ 	.word	0x000055b0


	//   ....[18]....
        /*008c*/ 	.word	0x00005640


	//----- nvinfo : EIATTR_COOP_GROUP_MASK_REGIDS
	.align		4
.L_39:
        /*0090*/ 	.byte	0x04, 0x29
        /*0092*/ 	.short	(.L_41 - .L_40)


	//   ....[0]....
.L_40:
        /*0094*/ 	.word	0xffffffff


	//   ....[1]....
        /*0098*/ 	.word	0xffffffff


	//   ....[2]....
        /*009c*/ 	.word	0xffffffff


	//   ....[3]....
        /*00a0*/ 	.word	0xffffffff


	//   ....[4]....
        /*00a4*/ 	.word	0xffffffff


	//   ....[5]....
        /*00a8*/ 	.word	0xffffffff


	//   ....[6]....
        /*00ac*/ 	.word	0xffffffff


	//   ....[7]....
        /*00b0*/ 	.word	0xffffffff


	//   ....[8]....
        /*00b4*/ 	.word	0xffffffff


	//   ....[9]....
        /*00b8*/ 	.word	0xffffffff


	//   ....[10]....
        /*00bc*/ 	.word	0xffffffff


	//   ....[11]....
        /*00c0*/ 	.word	0xffffffff


	//   ....[12]....
        /*00c4*/ 	.word	0xffffffff


	//   ....[13]....
        /*00c8*/ 	.word	0xffffffff


	//----- nvinfo : EIATTR_COOP_GROUP_INSTR_OFFSETS
	.align		4
.L_41:
        /*00cc*/ 	.byte	0x04, 0x28
        /*00ce*/ 	.short	(.L_43 - .L_42)


	//   ....[0]....
.L_42:
        /*00d0*/ 	.word	0x00000080


	//   ....[1]....
        /*00d4*/ 	.word	0x000004f0


	//   ....[2]....
        /*00d8*/ 	.word	0x00000650


	//   ....[3]....
        /*00dc*/ 	.word	0x000007f0


	//   ....[4]....
        /*00e0*/ 	.word	0x000008f0


	//   ....[5]....
        /*00e4*/ 	.word	0x00000a60


	//   ....[6]....
        /*00e8*/ 	.word	0x00000c00


	//   ....[7]....
        /*00ec*/ 	.word	0x00000db0


	//   ....[8]....
        /*00f0*/ 	.word	0x000021c0


	//   ....[9]....
        /*00f4*/ 	.word	0x00002f60


	//   ....[10]....
        /*00f8*/ 	.word	0x00003170


	//   ....[11]....
        /*00fc*/ 	.word	0x000031a0


	//   ....[12]....
        /*0100*/ 	.word	0x00003e10


	//   ....[13]....
        /*0104*/ 	.word	0x00004040


	//----- nvinfo : EIATTR_VRC_CTA_INIT_COUNT
	.align		4
.L_43:
        /*0108*/ 	.byte	0x02, 0x4a
        /*010a*/ 	.byte	0x80
	.zero		1


	//----- nvinfo : EIATTR_SYSCALL_OFFSETS
	.align		4
        /*010c*/ 	.byte	0x04, 0x46
        /*010e*/ 	.short	(.L_45 - .L_44)


	//   ....[0]....
.L_44:
        /*0110*/ 	.word	0x00006320


	//   ....[1]....
        /*0114*/ 	.word	0x00006410


	//   ....[2]....
        /*0118*/ 	.word	0x00006ca0


	//   ....[3]....
        /*011c*/ 	.word	0x00007460


	//   ....[4]....
        /*0120*/ 	.word	0x00007bc0


	//   ....[5]....
        /*0124*/ 	.word	0x00008370


	//   ....[6]....
        /*0128*/ 	.word	0x00008b20


	//   ....[7]....
        /*012c*/ 	.word	0x00009300


	//   ....[8]....
        /*0130*/ 	.word	0x00009ab0


	//   ....[9]....
        /*0134*/ 	.word	0x0000a210


	//----- nvinfo : EIATTR_MBARRIER_INSTR_OFFSETS
	.align		4
.L_45:
        /*0138*/ 	.byte	0x04, 0x39
        /*013a*/ 	.short	(.L_47 - .L_46)


	//   ....[0]....
.L_46:
        /*013c*/ 	.word	0x00000600
        /*0140*/ 	.word	0x000000ff
        /*0144*/ 	.word	0x00000000
        /*0148*/ 	.short	0x0100
        /*014a*/ 	.byte	0x04
	.zero		1


	//   ....[1]....
        /*014c*/ 	.word	0x00000610
        /*0150*/ 	.word	0x000000ff
        /*0154*/ 	.word	0x00000010
        /*0158*/ 	.short	0x0100
        /*015a*/ 	.byte	0x04
	.zero		1


	//   ....[2]....
        /*015c*/ 	.word	0x00000620
        /*0160*/ 	.word	0x000000ff
        /*0164*/ 	.word	0x00000008
        /*0168*/ 	.short	0x0100
        /*016a*/ 	.byte	0x04
	.zero		1


	//   ....[3]....
        /*016c*/ 	.word	0x00000630
        /*0170*/ 	.word	0x000000ff
        /*0174*/ 	.word	0x00000018
        /*0178*/ 	.short	0x0100
        /*017a*/ 	.byte	0x04
	.zero		1


	//   ....[4]....
        /*017c*/ 	.word	0x00000760
        /*0180*/ 	.word	0x000000ff
        /*0184*/ 	.word	0x00000020
        /*0188*/ 	.short	0x0100
        /*018a*/ 	.byte	0x04
	.zero		1


	//   ....[5]....
        /*018c*/ 	.word	0x00000770
        /*0190*/ 	.word	0x000000ff
        /*0194*/ 	.word	0x00000040
        /*0198*/ 	.short	0x0100
        /*019a*/ 	.byte	0x04
	.zero		1


	//   ....[6]....
        /*019c*/ 	.word	0x00000780
        /*01a0*/ 	.word	0x000000ff
        /*01a4*/ 	.word	0x00000028
        /*01a8*/ 	.short	0x0100
        /*01aa*/ 	.byte	0x04
	.zero		1


	//   ....[7]....
        /*01ac*/ 	.word	0x00000790
        /*01b0*/ 	.word	0x000000ff
        /*01b4*/ 	.word	0x00000048
        /*01b8*/ 	.short	0x0100
        /*01ba*/ 	.byte	0x04
	.zero		1


	//   ....[8]....
        /*01bc*/ 	.word	0x000007a0
        /*01c0*/ 	.word	0x000000ff
        /*01c4*/ 	.word	0x00000030
        /*01c8*/ 	.short	0x0100
        /*01ca*/ 	.byte	0x04
	.zero		1


	//   ....[9]....
        /*01cc*/ 	.word	0x000007b0
        /*01d0*/ 	.word	0x000000ff
        /*01d4*/ 	.word	0x00000050
        /*01d8*/ 	.short	0x0100
        /*01da*/ 	.byte	0x04
	.zero		1


	//   ....[10]....
        /*01dc*/ 	.word	0x000007c0
        /*01e0*/ 	.word	0x000000ff
        /*01e4*/ 	.word	0x00000038
        /*01e8*/ 	.short	0x0100
        /*01ea*/ 	.byte	0x04
	.zero		1


	//   ....[11]....
        /*01ec*/ 	.word	0x000007d0
        /*01f0*/ 	.word	0x000000ff
        /*01f4*/ 	.word	0x00000058
        /*01f8*/ 	.short	0x0100
        /*01fa*/ 	.byte	0x04
	.zero		1


	//   ....[12]....
        /*01fc*/ 	.word	0x000008c0
        /*0200*/ 	.word	0x000000ff
        /*0204*/ 	.word	0x00000060
        /*0208*/ 	.short	0x0100
        /*020a*/ 	.byte	0x06
	.zero		1


	//   ....[13]....
        /*020c*/ 	.word	0x000008d0
        /*0210*/ 	.word	0x000000ff
        /*0214*/ 	.word	0x00000068
        /*0218*/ 	.short	0x0100
        /*021a*/ 	.byte	0x06
	.zero		1


	//   ....[14]....
        /*021c*/ 	.word	0x00000a10
        /*0220*/ 	.word	0x000000ff
        /*0224*/ 	.word	0x00000070
        /*0228*/ 	.short	0x0100
        /*022a*/ 	.byte	0x06
	.zero		1


	//   ....[15]....
        /*022c*/ 	.word	0x00000a20
        /*0230*/ 	.word	0x000000ff
        /*0234*/ 	.word	0x00000080
        /*0238*/ 	.short	0x0100
        /*023a*/ 	.byte	0x06
	.zero		1


	//   ....[16]....
        /*023c*/ 	.word	0x00000a30
        /*0240*/ 	.word	0x000000ff
        /*0244*/ 	.word	0x00000078
        /*0248*/ 	.short	0x0100
        /*024a*/ 	.byte	0x06
	.zero		1


	//   ....[17]....
        /*024c*/ 	.word	0x00000a40
        /*0250*/ 	.word	0x000000ff
        /*0254*/ 	.word	0x00000088
        /*0258*/ 	.short	0x0100
        /*025a*/ 	.byte	0x06
	.zero		1


	//   ....[18]....
        /*025c*/ 	.word	0x00000b70
        /*0260*/ 	.word	0x000000ff
        /*0264*/ 	.word	0x00000090
        /*0268*/ 	.short	0x0100
        /*026a*/ 	.byte	0x04
	.zero		1


	//   ....[19]....
        /*026c*/ 	.word	0x00000b80
        /*0270*/ 	.word	0x000000ff
        /*0274*/ 	.word	0x000000b0
        /*0278*/ 	.short	0x0100
        /*027a*/ 	.byte	0x04
	.zero		1


	//   ....[20]....
        /*027c*/ 	.word	0x00000b90
        /*0280*/ 	.word	0x000000ff
        /*0284*/ 	.word	0x00000098
        /*0288*/ 	.short	0x0100
        /*028a*/ 	.byte	0x04
	.zero		1


	//   ....[21]....
        /*028c*/ 	.word	0x00000ba0
        /*0290*/ 	.word	0x000000ff
        /*0294*/ 	.word	0x000000b8
        /*0298*/ 	.short	0x0100
        /*029a*/ 	.byte	0x04
	.zero		1


	//   ....[22]....
        /*029c*/ 	.word	0x00000bb0
        /*02a0*/ 	.word	0x000000ff
        /*02a4*/ 	.word	0x000000a0
        /*02a8*/ 	.short	0x0100
        /*02aa*/ 	.byte	0x04
	.zero		1


	//   ....[23]....
        /*02ac*/ 	.word	0x00000bc0
        /*02b0*/ 	.word	0x000000ff
        /*02b4*/ 	.word	0x000000c0
        /*02b8*/ 	.short	0x0100
        /*02ba*/ 	.byte	0x04
	.zero		1


	//   ....[24]....
        /*02bc*/ 	.word	0x00000bd0
        /*02c0*/ 	.word	0x000000ff
        /*02c4*/ 	.word	0x000000a8
        /*02c8*/ 	.short	0x0100
        /*02ca*/ 	.byte	0x04
	.zero		1


	//   ....[25]....
        /*02cc*/ 	.word	0x00000be0
        /*02d0*/ 	.word	0x000000ff
        /*02d4*/ 	.word	0x000000c8
        /*02d8*/ 	.short	0x0100
        /*02da*/ 	.byte	0x04
	.zero		1


	//   ....[26]....
        /*02dc*/ 	.word	0x00000cd0
        /*02e0*/ 	.word	0x000000ff
        /*02e4*/ 	.word	0x000000d0
        /*02e8*/ 	.short	0x0100
        /*02ea*/ 	.byte	0x04
	.zero		1


	//   ....[27]....
        /*02ec*/ 	.word	0x00000ce0
        /*02f0*/ 	.word	0x000000ff
        /*02f4*/ 	.word	0x000000e0
        /*02f8*/ 	.short	0x0100
        /*02fa*/ 	.byte	0x04
	.zero		1


	//   ....[28]....
        /*02fc*/ 	.word	0x00000cf0
        /*0300*/ 	.word	0x000000ff
        /*0304*/ 	.word	0x000000d8
        /*0308*/ 	.short	0x0100
        /*030a*/ 	.byte	0x04
	.zero		1


	//   ....[29]....
        /*030c*/ 	.word	0x00000d00
        /*0310*/ 	.word	0x000000ff
        /*0314*/ 	.word	0x000000e8
        /*0318*/ 	.short	0x0100
        /*031a*/ 	.byte	0x04
	.zero		1


	//   ....[30]....
        /*031c*/ 	.word	0x000018a0
        /*0320*/ 	.word	0x00000003
        /*0324*/ 	.word	0x000000e0
        /*0328*/ 	.short	0x010a
        /*032a*/ 	.byte	0xff
	.zero		1


	//   ....[31]....
        /*032c*/ 	.word	0x000018d0
        /*0330*/ 	.word	0x00000003
        /*0334*/ 	.word	0x000000d0
        /*0338*/ 	.short	0x0101
        /*033a*/ 	.byte	0xff
	.zero		1


	//   ....[32]....
        /*033c*/ 	.word	0x000019a0
        /*0340*/ 	.word	0x000000ff
        /*0344*/ 	.word	0x00000010
        /*0348*/ 	.short	0x010a
        /*034a*/ 	.byte	0x04
	.zero		1


	//   ....[33]....
        /*034c*/ 	.word	0x00001a20
        /*0350*/ 	.word	0x000000ff
        /*0354*/ 	.word	0x00000010
        /*0358*/ 	.short	0x010a
        /*035a*/ 	.byte	0x21
	.zero		1


	//   ....[34]....
        /*035c*/ 	.word	0x00001c10
        /*0360*/ 	.word	0x000000ff
        /*0364*/ 	.word	0x00000010
        /*0368*/ 	.short	0x010a
        /*036a*/ 	.byte	0x05
	.zero		1


	//   ....[35]....
        /*036c*/ 	.word	0x00001db0
        /*0370*/ 	.word	0x000000ff
        /*0374*/ 	.word	0x00000068
        /*0378*/ 	.short	0x0101
        /*037a*/ 	.byte	0x0d
	.zero		1


	//   ....[36]....
        /*037c*/ 	.word	0x00001dd0
        /*0380*/ 	.word	0x000000ff
        /*0384*/ 	.word	0x00000010
        /*0388*/ 	.short	0x010a
        /*038a*/ 	.byte	0x04
	.zero		1


	//   ....[37]....
        /*038c*/ 	.word	0x00001e50
        /*0390*/ 	.word	0x000000ff
        /*0394*/ 	.word	0x00000010
        /*0398*/ 	.short	0x010a
        /*039a*/ 	.byte	0x21
	.zero		1


	//   ....[38]....
        /*039c*/ 	.word	0x00001fe0
        /*03a0*/ 	.word	0x000000ff
        /*03a4*/ 	.word	0x00000010
        /*03a8*/ 	.short	0x010a
        /*03aa*/ 	.byte	0x05
	.zero		1


	//   ....[39]....
        /*03ac*/ 	.word	0x000021f0
        /*03b0*/ 	.word	0x00000003
        /*03b4*/ 	.word	0x00000070
        /*03b8*/ 	.short	0x010a
        /*03ba*/ 	.byte	0xff
	.zero		1


	//   ....[40]....
        /*03bc*/ 	.word	0x00002340
        /*03c0*/ 	.word	0x00000000
        /*03c4*/ 	.word	0x00000000
        /*03c8*/ 	.short	0x0101
        /*03ca*/ 	.byte	0xff
	.zero		1


	//   ....[41]....
        /*03cc*/ 	.word	0x00002900
        /*03d0*/ 	.word	0x000000ff
        /*03d4*/ 	.word	0x00000000
        /*03d8*/ 	.short	0x010a
        /*03da*/ 	.byte	0x04
	.zero		1


	//   ....[42]....
        /*03dc*/ 	.word	0x000029a0
        /*03e0*/ 	.word	0x00000000
        /*03e4*/ 	.word	0x00000000
        /*03e8*/ 	.short	0x010a
        /*03ea*/ 	.byte	0xff
	.zero		1


	//   ....[43]....
        /*03ec*/ 	.word	0x00002ac0
        /*03f0*/ 	.word	0x00000002
        /*03f4*/ 	.word	0x000000d0
        /*03f8*/ 	.short	0x010a
        /*03fa*/ 	.byte	0xff
	.zero		1


	//   ....[44]....
        /*03fc*/ 	.word	0x00002b20
        /*0400*/ 	.word	0x00000004
        /*0404*/ 	.word	0x00000000
        /*0408*/ 	.short	0x0101
        /*040a*/ 	.byte	0xff
	.zero		1


	//   ....[45]....
        /*040c*/ 	.word	0x00002b40
        /*0410*/ 	.word	0x000000ff
        /*0414*/ 	.word	0x00000080
        /*0418*/ 	.short	0x010a
        /*041a*/ 	.byte	0x04
	.zero		1


	//   ....[46]....
        /*041c*/ 	.word	0x00002c60
        /*0420*/ 	.word	0x00000002
        /*0424*/ 	.word	0x00000070
        /*0428*/ 	.short	0x010a
        /*042a*/ 	.byte	0xff
	.zero		1


	//   ....[47]....
        /*042c*/ 	.word	0x00002d70
        /*0430*/ 	.word	0x00000002
        /*0434*/ 	.word	0x00000000
        /*0438*/ 	.short	0x0101
        /*043a*/ 	.byte	0xff
	.zero		1


	//   ....[48]....
        /*043c*/ 	.word	0x00002e00
        /*0440*/ 	.word	0x000000ff
        /*0444*/ 	.word	0x00000080
        /*0448*/ 	.short	0x0106
        /*044a*/ 	.byte	0x04
	.zero		1


	//   ....[49]....
        /*044c*/ 	.word	0x00002e20
        /*0450*/ 	.word	0x000000ff
        /*0454*/ 	.word	0x00000080
        /*0458*/ 	.short	0x010a
        /*045a*/ 	.byte	0x04
	.zero		1


	//   ....[50]....
        /*045c*/ 	.word	0x00002eb0
        /*0460*/ 	.word	0x000000ff
        /*0464*/ 	.word	0x00000080
        /*0468*/ 	.short	0x0106
        /*046a*/ 	.byte	0x07
	.zero		1


	//   ....[51]....
        /*046c*/ 	.word	0x00002ef0
        /*0470*/ 	.word	0x00000000
        /*0474*/ 	.word	0x00000080
        /*0478*/ 	.short	0x010a
        /*047a*/ 	.byte	0xff
	.zero		1


	//   ....[52]....
        /*047c*/ 	.word	0x000034c0
        /*0480*/ 	.word	0x00000000
        /*0484*/ 	.word	0x00000070
        /*0488*/ 	.short	0x010a
        /*048a*/ 	.byte	0xff
	.zero		1


	//   ....[53]....
        /*048c*/ 	.word	0x000035c0
        /*0490*/ 	.word	0x00000003
        /*0494*/ 	.word	0x00000000
        /*0498*/ 	.short	0x0101
        /*049a*/ 	.byte	0xff
	.zero		1


	//   ....[54]....
        /*049c*/ 	.word	0x000035d0
        /*04a0*/ 	.word	0x000000ff
        /*04a4*/ 	.word	0x00000000
        /*04a8*/ 	.short	0x010a
        /*04aa*/ 	.byte	0x04
	.zero		1


	//   ....[55]....
        /*04ac*/ 	.word	0x00003650
        /*04b0*/ 	.word	0x000000ff
        /*04b4*/ 	.word	0x000000b0
        /*04b8*/ 	.short	0x010a
        /*04ba*/ 	.byte	0x2e
	.zero		1


	//   ....[56]....
        /*04bc*/ 	.word	0x00003730
        /*04c0*/ 	.word	0x000000ff
        /*04c4*/ 	.word	0x00000000
        /*04c8*/ 	.short	0x010a
        /*04ca*/ 	.byte	0x07
	.zero		1


	//   ....[57]....
        /*04cc*/ 	.word	0x00003870
        /*04d0*/ 	.word	0x000000ff
        /*04d4*/ 	.word	0x00000000
        /*04d8*/ 	.short	0x010a
        /*04da*/ 	.byte	0x04
	.zero		1


	//   ....[58]....
        /*04dc*/ 	.word	0x00003c40
        /*04e0*/ 	.word	0x000000ff
        /*04e4*/ 	.word	0x00000000
        /*04e8*/ 	.short	0x010a
        /*04ea*/ 	.byte	0x04
	.zero		1


	//   ....[59]....
        /*04ec*/ 	.word	0x00003cd0
        /*04f0*/ 	.word	0x000000ff
        /*04f4*/ 	.word	0x00000000
        /*04f8*/ 	.short	0x010a
        /*04fa*/ 	.byte	0x05
	.zero		1


	//   ....[60]....
        /*04fc*/ 	.word	0x00003d60
        /*0500*/ 	.word	0x000000ff
        /*0504*/ 	.word	0x00000000
        /*0508*/ 	.short	0x010a
        /*050a*/ 	.byte	0x05
	.zero		1


	//   ....[61]....
        /*050c*/ 	.word	0x00003df0
        /*0510*/ 	.word	0x000000ff
        /*0514*/ 	.word	0x00000000
        /*0518*/ 	.short	0x010a
        /*051a*/ 	.byte	0x04
	.zero		1


	//   ....[62]....
        /*051c*/ 	.word	0x000042f0
        /*0520*/ 	.word	0x00000008
        /*0524*/ 	.word	0x00000070
        /*0528*/ 	.short	0x010a
        /*052a*/ 	.byte	0xff
	.zero		1


	//   ....[63]....
        /*052c*/ 	.word	0x00004460
        /*0530*/ 	.word	0x00000000
        /*0534*/ 	.word	0x00000000
        /*0538*/ 	.short	0x0101
        /*053a*/ 	.byte	0xff
	.zero		1


	//   ....[64]....
        /*053c*/ 	.word	0x00004950
        /*0540*/ 	.word	0x000000ff
        /*0544*/ 	.word	0x00000068
        /*0548*/ 	.short	0x010a
        /*054a*/ 	.byte	0x15
	.zero		1


	//   ....[65]....
        /*054c*/ 	.word	0x00004ae0
        /*0550*/ 	.word	0x000000ff
        /*0554*/ 	.word	0x00000040
        /*0558*/ 	.short	0x010a
        /*055a*/ 	.byte	0x15
	.zero		1


	//   ....[66]....
        /*055c*/ 	.word	0x00004c40
        /*0560*/ 	.word	0x000000ff
        /*0564*/ 	.word	0x00000020
        /*0568*/ 	.short	0x010b
        /*056a*/ 	.byte	0x15
	.zero		1


	//   ....[67]....
        /*056c*/ 	.word	0x00004c60
        /*0570*/ 	.word	0x000000ff
        /*0574*/ 	.word	0x00000000
        /*0578*/ 	.short	0x0101
        /*057a*/ 	.byte	0x06
	.zero		1


	//   ....[68]....
        /*057c*/ 	.word	0x00004c70
        /*0580*/ 	.word	0x000000ff
        /*0584*/ 	.word	0x00000048
        /*0588*/ 	.short	0x010a
        /*058a*/ 	.byte	0x15
	.zero		1


	//   ....[69]....
        /*058c*/ 	.word	0x00004dc0
        /*0590*/ 	.word	0x000000ff
        /*0594*/ 	.word	0x00000028
        /*0598*/ 	.short	0x010b
        /*059a*/ 	.byte	0x15
	.zero		1


	//   ....[70]....
        /*059c*/ 	.word	0x00004dd0
        /*05a0*/ 	.word	0x000000ff
        /*05a4*/ 	.word	0x00000000
        /*05a8*/ 	.short	0x0101
        /*05aa*/ 	.byte	0x07
	.zero		1


	//   ....[71]....
        /*05ac*/ 	.word	0x00004de0
        /*05b0*/ 	.word	0x000000ff
        /*05b4*/ 	.word	0x00000050
        /*05b8*/ 	.short	0x010a
        /*05ba*/ 	.byte	0x15
	.zero		1


	//   ....[72]....
        /*05bc*/ 	.word	0x00004f30
        /*05c0*/ 	.word	0x000000ff
        /*05c4*/ 	.word	0x00000030
        /*05c8*/ 	.short	0x010b
        /*05ca*/ 	.byte	0x15
	.zero		1


	//   ....[73]....
        /*05cc*/ 	.word	0x00004f50
        /*05d0*/ 	.word	0x000000ff
        /*05d4*/ 	.word	0x00000000
        /*05d8*/ 	.short	0x0101
        /*05da*/ 	.byte	0x18
	.zero		1


	//   ....[74]....
        /*05dc*/ 	.word	0x00004f60
        /*05e0*/ 	.word	0x000000ff
        /*05e4*/ 	.word	0x00000058
        /*05e8*/ 	.short	0x010a
        /*05ea*/ 	.byte	0x15
	.zero		1


	//   ....[75]....
        /*05ec*/ 	.word	0x000050c0
        /*05f0*/ 	.word	0x000000ff
        /*05f4*/ 	.word	0x00000038
        /*05f8*/ 	.short	0x010b
        /*05fa*/ 	.byte	0x15
	.zero		1


	//   ....[76]....
        /*05fc*/ 	.word	0x000050e0
        /*0600*/ 	.word	0x000000ff
        /*0604*/ 	.word	0x00000000
        /*0608*/ 	.short	0x0101
        /*060a*/ 	.byte	0x10
	.zero		1


	//   ....[77]....
        /*060c*/ 	.word	0x000050f0
        /*0610*/ 	.word	0x000000ff
        /*0614*/ 	.word	0x00000040
        /*0618*/ 	.short	0x010a
        /*061a*/ 	.byte	0x15
	.zero		1


	//   ....[78]....
        /*061c*/ 	.word	0x00005250
        /*0620*/ 	.word	0x000000ff
        /*0624*/ 	.word	0x00000020
        /*0628*/ 	.short	0x010b
        /*062a*/ 	.byte	0x15
	.zero		1


	//   ....[79]....
        /*062c*/ 	.word	0x00005260
        /*0630*/ 	.word	0x000000ff
        /*0634*/ 	.word	0x00000000
        /*0638*/ 	.short	0x0101
        /*063a*/ 	.byte	0x06
	.zero		1


	//   ....[80]....
        /*063c*/ 	.word	0x00005270
        /*0640*/ 	.word	0x000000ff
        /*0644*/ 	.word	0x00000048
        /*0648*/ 	.short	0x010a
        /*064a*/ 	.byte	0x15
	.zero		1


	//   ....[81]....
        /*064c*/ 	.word	0x000053d0
        /*0650*/ 	.word	0x000000ff
        /*0654*/ 	.word	0x00000028
        /*0658*/ 	.short	0x010b
        /*065a*/ 	.byte	0x15
	.zero		1


	//   ....[82]....
        /*065c*/ 	.word	0x000053e0
        /*0660*/ 	.word	0x000000ff
        /*0664*/ 	.word	0x00000000
        /*0668*/ 	.short	0x0101
        /*066a*/ 	.byte	0x07
	.zero		1


	//   ....[83]....
        /*066c*/ 	.word	0x000053f0
        /*0670*/ 	.word	0x000000ff
        /*0674*/ 	.word	0x00000050
        /*0678*/ 	.short	0x010a
        /*067a*/ 	.byte	0x15
	.zero		1


	//   ....[84]....
        /*067c*/ 	.word	0x00005560
        /*0680*/ 	.word	0x000000ff
        /*0684*/ 	.word	0x00000030
        /*0688*/ 	.short	0x010b
        /*068a*/ 	.byte	0x15
	.zero		1


	//   ....[85]....
        /*068c*/ 	.word	0x00005570
        /*0690*/ 	.word	0x000000ff
        /*0694*/ 	.word	0x00000000
        /*0698*/ 	.short	0x0101
        /*069a*/ 	.byte	0x18
	.zero		1


	//   ....[86]....
        /*069c*/ 	.word	0x00005580
        /*06a0*/ 	.word	0x000000ff
        /*06a4*/ 	.word	0x00000058
        /*06a8*/ 	.short	0x010a
        /*06aa*/ 	.byte	0x15
	.zero		1


	//   ....[87]....
        /*06ac*/ 	.word	0x00005770
        /*06b0*/ 	.word	0x000000ff
        /*06b4*/ 	.word	0x00000038
        /*06b8*/ 	.short	0x010b
        /*06ba*/ 	.byte	0x15
	.zero		1


	//   ....[88]....
        /*06bc*/ 	.word	0x00005780
        /*06c0*/ 	.word	0x000000ff
        /*06c4*/ 	.word	0x00000000
        /*06c8*/ 	.short	0x0101
        /*06ca*/ 	.byte	0x10
	.zero		1


	//   ....[89]....
        /*06cc*/ 	.word	0x000057a0
        /*06d0*/ 	.word	0x000000ff
        /*06d4*/ 	.word	0x00000040
        /*06d8*/ 	.short	0x010a
        /*06da*/ 	.byte	0x15
	.zero		1


	//   ....[90]....
        /*06dc*/ 	.word	0x000057c0
        /*06e0*/ 	.word	0x000000ff
        /*06e4*/ 	.word	0x00000048
        /*06e8*/ 	.short	0x010a
        /*06ea*/ 	.byte	0x15
	.zero		1


	//   ....[91]....
        /*06ec*/ 	.word	0x000057e0
        /*06f0*/ 	.word	0x000000ff
        /*06f4*/ 	.word	0x00000050
        /*06f8*/ 	.short	0x010a
        /*06fa*/ 	.byte	0x15
	.zero		1


	//   ....[92]....
        /*06fc*/ 	.word	0x00005830
        /*0700*/ 	.word	0x00000002
        /*0704*/ 	.word	0x00000058
        /*0708*/ 	.short	0x010a
        /*070a*/ 	.byte	0xff
	.zero		1


	//   ....[93]....
        /*070c*/ 	.word	0x00005b90
        /*0710*/ 	.word	0x00000000
        /*0714*/ 	.word	0x00000070
        /*0718*/ 	.short	0x010a
        /*071a*/ 	.byte	0xff
	.zero		1


	//   ....[94]....
        /*071c*/ 	.word	0x00005c60
        /*0720*/ 	.word	0x00000000
        /*0724*/ 	.word	0x00000000
        /*0728*/ 	.short	0x0101
        /*072a*/ 	.byte	0xff
	.zero		1


	//   ....[95]....
        /*072c*/ 	.word	0x00006900
        /*0730*/ 	.word	0x000000ff
        /*0734*/ 	.word	0x00000020
        /*0738*/ 	.short	0x010a
        /*073a*/ 	.byte	0x2b
	.zero		1


	//   ....[96]....
        /*073c*/ 	.word	0x00006960
        /*0740*/ 	.word	0x00000056
        /*0744*/ 	.word	0x00000090
        /*0748*/ 	.short	0x010a
        /*074a*/ 	.byte	0xff
	.zero		1


	//   ....[97]....
        /*074c*/ 	.word	0x00006a80
        /*0750*/ 	.word	0x000000ff
        /*0754*/ 	.word	0x00000020
        /*0758*/ 	.short	0x010a
        /*075a*/ 	.byte	0x2b
	.zero		1


	//   ....[98]....
        /*075c*/ 	.word	0x00006b80
        /*0760*/ 	.word	0x00000056
        /*0764*/ 	.word	0x00000090
        /*0768*/ 	.short	0x010a
        /*076a*/ 	.byte	0xff
	.zero		1


	//   ....[99]....
        /*076c*/ 	.word	0x00007180
        /*0770*/ 	.word	0x00000000
        /*0774*/ 	.word	0x00000000
        /*0778*/ 	.short	0x0101
        /*077a*/ 	.byte	0xff
	.zero		1


	//   ....[100]....
        /*077c*/ 	.word	0x00007190
        /*0780*/ 	.word	0x00000003
        /*0784*/ 	.word	0x00000020
        /*0788*/ 	.short	0x010a
        /*078a*/ 	.byte	0xff
	.zero		1


	//   ....[101]....
        /*078c*/ 	.word	0x00007260
        /*0790*/ 	.word	0x00000003
        /*0794*/ 	.word	0x00000020
        /*0798*/ 	.short	0x010a
        /*079a*/ 	.byte	0xff
	.zero		1


	//   ....[102]....
        /*079c*/ 	.word	0x000078e0
        /*07a0*/ 	.word	0x00000014
        /*07a4*/ 	.word	0x00000000
        /*07a8*/ 	.short	0x0101
        /*07aa*/ 	.byte	0xff
	.zero		1


	//   ....[103]....
        /*07ac*/ 	.word	0x00007900
        /*07b0*/ 	.word	0x00000015
        /*07b4*/ 	.word	0x00000020
        /*07b8*/ 	.short	0x010a
        /*07ba*/ 	.byte	0xff
	.zero		1


	//   ....[104]....
        /*07bc*/ 	.word	0x000079c0
        /*07c0*/ 	.word	0x00000015
        /*07c4*/ 	.word	0x00000020
        /*07c8*/ 	.short	0x010a
        /*07ca*/ 	.byte	0xff
	.zero		1


	//   ....[105]....
        /*07cc*/ 	.word	0x00008050
        /*07d0*/ 	.word	0x00000014
        /*07d4*/ 	.word	0x00000000
        /*07d8*/ 	.short	0x0101
        /*07da*/ 	.byte	0xff
	.zero		1


	//   ....[106]....
        /*07dc*/ 	.word	0x00008070
        /*07e0*/ 	.word	0x00000015
        /*07e4*/ 	.word	0x00000020
        /*07e8*/ 	.short	0x010a
        /*07ea*/ 	.byte	0xff
	.zero		1


	//   ....[107]....
        /*07ec*/ 	.word	0x00008130
        /*07f0*/ 	.word	0x00000015
        /*07f4*/ 	.word	0x00000020
        /*07f8*/ 	.short	0x010a
        /*07fa*/ 	.byte	0xff
	.zero		1


	//   ....[108]....
        /*07fc*/ 	.word	0x000087f0
        /*0800*/ 	.word	0x00000014
        /*0804*/ 	.word	0x00000000
        /*0808*/ 	.short	0x0101
        /*080a*/ 	.byte	0xff
	.zero		1


	//   ....[109]....
        /*080c*/ 	.word	0x00008810
        /*0810*/ 	.word	0x00000015
        /*0814*/ 	.word	0x00000020
        /*0818*/ 	.short	0x010a
        /*081a*/ 	.byte	0xff
	.zero		1


	//   ....[110]....
        /*081c*/ 	.word	0x000088d0
        /*0820*/ 	.word	0x00000015
        /*0824*/ 	.word	0x00000020
        /*0828*/ 	.short	0x010a
        /*082a*/ 	.byte	0xff
	.zero		1


	//   ....[111]....
        /*082c*/ 	.word	0x00008fd0
        /*0830*/ 	.word	0x00000014
        /*0834*/ 	.word	0x00000000
        /*0838*/ 	.short	0x0101
        /*083a*/ 	.byte	0xff
	.zero		1


	//   ....[112]....
        /*083c*/ 	.word	0x00008ff0
        /*0840*/ 	.word	0x00000015
        /*0844*/ 	.word	0x00000020
        /*0848*/ 	.short	0x010a
        /*084a*/ 	.byte	0xff
	.zero		1


	//   ....[113]....
        /*084c*/ 	.word	0x000090b0
        /*0850*/ 	.word	0x00000015
        /*0854*/ 	.word	0x00000020
        /*0858*/ 	.short	0x010a
        /*085a*/ 	.byte	0xff
	.zero		1


	//   ....[114]....
        /*085c*/ 	.word	0x00009780
        /*0860*/ 	.word	0x00000014
        /*0864*/ 	.word	0x00000000
        /*0868*/ 	.short	0x0101
        /*086a*/ 	.byte	0xff
	.zero		1


	//   ....[115]....
        /*086c*/ 	.word	0x000097a0
        /*0870*/ 	.word	0x00000015
        /*0874*/ 	.word	0x00000020
        /*0878*/ 	.short	0x010a
        /*087a*/ 	.byte	0xff
	.zero		1


	//   ....[116]....
        /*087c*/ 	.word	0x00009860
        /*0880*/ 	.word	0x00000015
        /*0884*/ 	.word	0x00000020
        /*0888*/ 	.short	0x010a
        /*088a*/ 	.byte	0xff
	.zero		1


	//   ....[117]....
        /*088c*/ 	.word	0x00009f30
        /*0890*/ 	.word	0x00000014
        /*0894*/ 	.word	0x00000000
        /*0898*/ 	.short	0x0101
        /*089a*/ 	.byte	0xff
	.zero		1


	//   ....[118]....
        /*089c*/ 	.word	0x00009f50
        /*08a0*/ 	.word	0x00000015
        /*08a4*/ 	.word	0x00000020
        /*08a8*/ 	.short	0x010a
        /*08aa*/ 	.byte	0xff
	.zero		1


	//   ....[119]....
        /*08ac*/ 	.word	0x0000a010
        /*08b0*/ 	.word	0x00000015
        /*08b4*/ 	.word	0x00000020
        /*08b8*/ 	.short	0x010a
        /*08ba*/ 	.byte	0xff
	.zero		1


	//   ....[120]....
        /*08bc*/ 	.word	0x0000a300
        /*08c0*/ 	.word	0x000000ff
        /*08c4*/ 	.word	0x00000000
        /*08c8*/ 	.short	0x0101
        /*08ca*/ 	.byte	0x04
	.zero		1


	//   ....[121]....
        /*08cc*/ 	.word	0x0000a710
        /*08d0*/ 	.word	0x00000002
        /*08d4*/ 	.word	0x00000000
        /*08d8*/ 	.short	0x0101
        /*08da*/ 	.byte	0xff
	.zero		1


	//   ....[122]....
        /*08dc*/ 	.word	0x0000a9c0
        /*08e0*/ 	.word	0x000000ff
        /*08e4*/ 	.word	0x00000000
        /*08e8*/ 	.short	0x0101
        /*08ea*/ 	.byte	0x04
	.zero		1


	//   ....[123]....
        /*08ec*/ 	.word	0x0000a9e0
        /*08f0*/ 	.word	0x00000003
        /*08f4*/ 	.word	0x000000e0
        /*08f8*/ 	.short	0x010a
        /*08fa*/ 	.byte	0xff
	.zero		1


	//   ....[124]....
        /*08fc*/ 	.word	0x0000aa40
        /*0900*/ 	.word	0x00000000
        /*0904*/ 	.word	0x00000010
        /*0908*/ 	.short	0x010a
        /*090a*/ 	.byte	0xff
	.zero		1


	//   ....[125]....
        /*090c*/ 	.word	0x0000aaa0
        /*0910*/ 	.word	0x00000000
        /*0914*/ 	.word	0x00000010
        /*0918*/ 	.short	0x010a
        /*091a*/ 	.byte	0xff
	.zero		1


	//   ....[126]....
        /*091c*/ 	.word	0x0000aaf0
        /*0920*/ 	.word	0x00000003
        /*0924*/ 	.word	0x00000070
        /*0928*/ 	.short	0x010a
        /*092a*/ 	.byte	0xff
	.zero		1


	//   ....[127]....
        /*092c*/ 	.word	0x0000ab50
        /*0930*/ 	.word	0x00000000
        /*0934*/ 	.word	0x00000000
        /*0938*/ 	.short	0x010a
        /*093a*/ 	.byte	0xff
	.zero		1


	//   ....[128]....
        /*093c*/ 	.word	0x0000aba0
        /*0940*/ 	.word	0x00000002
        /*0944*/ 	.word	0x000000d0
        /*0948*/ 	.short	0x010a
        /*094a*/ 	.byte	0xff
	.zero		1


	//   ....[129]....
        /*094c*/ 	.word	0x0000ac00
        /*0950*/ 	.word	0x00000002
        /*0954*/ 	.word	0x00000080
        /*0958*/ 	.short	0x010a
        /*095a*/ 	.byte	0xff
	.zero		1


	//   ....[130]....
        /*095c*/ 	.word	0x0000ac50
        /*0960*/ 	.word	0x00000002
        /*0964*/ 	.word	0x00000070
        /*0968*/ 	.short	0x010a
        /*096a*/ 	.byte	0xff
	.zero		1


	//   ....[131]....
        /*096c*/ 	.word	0x0000acb0
        /*0970*/ 	.word	0x00000000
        /*0974*/ 	.word	0x00000080
        /*0978*/ 	.short	0x010a
        /*097a*/ 	.byte	0xff
	.zero		1


	//   ....[132]....
        /*097c*/ 	.word	0x0000ad00
        /*0980*/ 	.word	0x00000000
        /*0984*/ 	.word	0x00000070
        /*0988*/ 	.short	0x010a
        /*098a*/ 	.byte	0xff
	.zero		1


	//   ....[133]....
        /*098c*/ 	.word	0x0000ad60
        /*0990*/ 	.word	0x00000003
        /*0994*/ 	.word	0x000000b0
        /*0998*/ 	.short	0x010a
        /*099a*/ 	.byte	0xff
	.zero		1


	//   ....[134]....
        /*099c*/ 	.word	0x0000adc0
        /*09a0*/ 	.word	0x00000000
        /*09a4*/ 	.word	0x00000000
        /*09a8*/ 	.short	0x010a
        /*09aa*/ 	.byte	0xff
	.zero		1


	//   ....[135]....
        /*09ac*/ 	.word	0x0000ae20
        /*09b0*/ 	.word	0x00000000
        /*09b4*/ 	.word	0x00000000
        /*09b8*/ 	.short	0x010a
        /*09ba*/ 	.byte	0xff
	.zero		1


	//   ....[136]....
        /*09bc*/ 	.word	0x0000ae80
        /*09c0*/ 	.word	0x00000000
        /*09c4*/ 	.word	0x00000000
        /*09c8*/ 	.short	0x010a
        /*09ca*/ 	.byte	0xff
	.zero		1


	//   ....[137]....
        /*09cc*/ 	.word	0x0000aee0
        /*09d0*/ 	.word	0x00000000
        /*09d4*/ 	.word	0x00000000
        /*09d8*/ 	.short	0x010a
        /*09da*/ 	.byte	0xff
	.zero		1


	//   ....[138]....
        /*09dc*/ 	.word	0x0000af40
        /*09e0*/ 	.word	0x00000000
        /*09e4*/ 	.word	0x00000000
        /*09e8*/ 	.short	0x010a
        /*09ea*/ 	.byte	0xff
	.zero		1


	//   ....[139]....
        /*09ec*/ 	.word	0x0000af90
        /*09f0*/ 	.word	0x00000008
        /*09f4*/ 	.word	0x00000070
        /*09f8*/ 	.short	0x010a
        /*09fa*/ 	.byte	0xff
	.zero		1


	//   ....[140]....
        /*09fc*/ 	.word	0x0000aff0
        /*0a00*/ 	.word	0x00000000
        /*0a04*/ 	.word	0x00000068
        /*0a08*/ 	.short	0x010a
        /*0a0a*/ 	.byte	0xff
	.zero		1


	//   ....[141]....
        /*0a0c*/ 	.word	0x0000b050
        /*0a10*/ 	.word	0x00000000
        /*0a14*/ 	.word	0x00000040
        /*0a18*/ 	.short	0x010a
        /*0a1a*/ 	.byte	0xff
	.zero		1


	//   ....[142]....
        /*0a1c*/ 	.word	0x0000b0b0
        /*0a20*/ 	.word	0x00000000
        /*0a24*/ 	.word	0x00000048
        /*0a28*/ 	.short	0x010a
        /*0a2a*/ 	.byte	0xff
	.zero		1


	//   ....[143]....
        /*0a2c*/ 	.word	0x0000b110
        /*0a30*/ 	.word	0x00000000
        /*0a34*/ 	.word	0x00000050
        /*0a38*/ 	.short	0x010a
        /*0a3a*/ 	.byte	0xff
	.zero		1


	//   ....[144]....
        /*0a3c*/ 	.word	0x0000b170
        /*0a40*/ 	.word	0x00000000
        /*0a44*/ 	.word	0x00000058
        /*0a48*/ 	.short	0x010a
        /*0a4a*/ 	.byte	0xff
	.zero		1


	//   ....[145]....
        /*0a4c*/ 	.word	0x0000b1d0
        /*0a50*/ 	.word	0x00000007
        /*0a54*/ 	.word	0x00000040
        /*0a58*/ 	.short	0x010a
        /*0a5a*/ 	.byte	0xff
	.zero		1


	//   ....[146]....
        /*0a5c*/ 	.word	0x0000b230
        /*0a60*/ 	.word	0x00000007
        /*0a64*/ 	.word	0x00000048
        /*0a68*/ 	.short	0x010a
        /*0a6a*/ 	.byte	0xff
	.zero		1


	//   ....[147]....
        /*0a6c*/ 	.word	0x0000b290
        /*0a70*/ 	.word	0x00000007
        /*0a74*/ 	.word	0x00000050
        /*0a78*/ 	.short	0x010a
        /*0a7a*/ 	.byte	0xff
	.zero		1


	//   ....[148]....
        /*0a7c*/ 	.word	0x0000b2f0
        /*0a80*/ 	.word	0x00000007
        /*0a84*/ 	.word	0x00000058
        /*0a88*/ 	.short	0x010a
        /*0a8a*/ 	.byte	0xff
	.zero		1


	//   ....[149]....
        /*0a8c*/ 	.word	0x0000b350
        /*0a90*/ 	.word	0x00000000
        /*0a94*/ 	.word	0x00000040
        /*0a98*/ 	.short	0x010a
        /*0a9a*/ 	.byte	0xff
	.zero		1


	//   ....[150]....
        /*0a9c*/ 	.word	0x0000b3b0
        /*0aa0*/ 	.word	0x00000000
        /*0aa4*/ 	.word	0x00000048
        /*0aa8*/ 	.short	0x010a
        /*0aaa*/ 	.byte	0xff
	.zero		1


	//   ....[151]....
        /*0aac*/ 	.word	0x0000b410
        /*0ab0*/ 	.word	0x00000002
        /*0ab4*/ 	.word	0x00000050
        /*0ab8*/ 	.short	0x010a
        /*0aba*/ 	.byte	0xff
	.zero		1


	//   ....[152]....
        /*0abc*/ 	.word	0x0000b460
        /*0ac0*/ 	.word	0x00000000
        /*0ac4*/ 	.word	0x00000070
        /*0ac8*/ 	.short	0x010a
        /*0aca*/ 	.byte	0xff
	.zero		1


	//   ....[153]....
        /*0acc*/ 	.word	0x0000b4c0
        /*0ad0*/ 	.word	0x00000000
        /*0ad4*/ 	.word	0x00000020
        /*0ad8*/ 	.short	0x010a
        /*0ada*/ 	.byte	0xff
	.zero		1


	//   ....[154]....
        /*0adc*/ 	.word	0x0000b510
        /*0ae0*/ 	.word	0x00000056
        /*0ae4*/ 	.word	0x00000090
        /*0ae8*/ 	.short	0x010a
        /*0aea*/ 	.byte	0xff
	.zero		1


	//   ....[155]....
        /*0aec*/ 	.word	0x0000b560
        /*0af0*/ 	.word	0x00000003
        /*0af4*/ 	.word	0x00000020
        /*0af8*/ 	.short	0x010a
        /*0afa*/ 	.byte	0xff
	.zero		1


	//   ....[156]....
        /*0afc*/ 	.word	0x0000b5b0
        /*0b00*/ 	.word	0x00000015
        /*0b04*/ 	.word	0x00000020
        /*0b08*/ 	.short	0x010a
        /*0b0a*/ 	.byte	0xff
	.zero		1


	//   ....[157]....
        /*0b0c*/ 	.word	0x0000b600
        /*0b10*/ 	.word	0x00000015
        /*0b14*/ 	.word	0x00000020
        /*0b18*/ 	.short	0x010a
        /*0b1a*/ 	.byte	0xff
	.zero		1


	//   ....[158]....
        /*0b1c*/ 	.word	0x0000b650
        /*0b20*/ 	.word	0x00000015
        /*0b24*/ 	.word	0x00000020
        /*0b28*/ 	.short	0x010a
        /*0b2a*/ 	.byte	0xff
	.zero		1


	//   ....[159]....
        /*0b2c*/ 	.word	0x0000b6a0
        /*0b30*/ 	.word	0x00000015
        /*0b34*/ 	.word	0x00000020
        /*0b38*/ 	.short	0x010a
        /*0b3a*/ 	.byte	0xff
	.zero		1


	//   ....[160]....
        /*0b3c*/ 	.word	0x0000b6f0
        /*0b40*/ 	.word	0x00000015
        /*0b44*/ 	.word	0x00000020
        /*0b48*/ 	.short	0x010a
        /*0b4a*/ 	.byte	0xff
	.zero		1


	//   ....[161]....
        /*0b4c*/ 	.word	0x0000b740
        /*0b50*/ 	.word	0x00000015
        /*0b54*/ 	.word	0x00000020
        /*0b58*/ 	.short	0x010a
        /*0b5a*/ 	.byte	0xff
	.zero		1


	//----- nvinfo : EIATTR_NUM_MBARRIERS
	.align		4
.L_47:
        /*0b5c*/ 	.byte	0x03, 0x38
        /*0b5e*/ 	.short	0x001e


	//----- nvinfo : EIATTR_EXIT_INSTR_OFFSETS
	.align		4
        /*0b60*/ 	.byte	0x04, 0x1c
        /*0b62*/ 	.short	(.L_49 - .L_48)


	//   ....[0]....
.L_48:
        /*0b64*/ 	.word	0x000029d0


	//   ....[1]....
        /*0b68*/ 	.word	0x00002ec0


	//   ....[2]....
        /*0b6c*/ 	.word	0x00002f20


	//   ....[3]....
        /*0b70*/ 	.word	0x00004050


	//   ....[4]....
        /*0b74*/ 	.word	0x00005860


	//   ....[5]....
        /*0b78*/ 	.word	0x000058a0


	//   ....[6]....
        /*0b7c*/ 	.word	0x0000a8b0


	//   ....[7]....
        /*0b80*/ 	.word	0x0000a930


	//   ....[8]....
        /*0b84*/ 	.word	0x0000a960


	//   ....[9]....
        /*0b88*/ 	.word	0x0000a9d0


	//----- nvinfo : EIATTR_MAX_THREADS
	.align		4
.L_49:
        /*0b8c*/ 	.byte	0x04, 0x05
        /*0b8e*/ 	.short	(.L_51 - .L_50)
.L_50:
        /*0b90*/ 	.word	0x00000100
        /*0b94*/ 	.word	0x00000001
        /*0b98*/ 	.word	0x00000001


	//----- nvinfo : EIATTR_CRS_STACK_SIZE
	.align		4
.L_51:
        /*0b9c*/ 	.byte	0x04, 0x1e
        /*0b9e*/ 	.short	(.L_53 - .L_52)
.L_52:
        /*0ba0*/ 	.word	0x00000000


	//----- nvinfo : EIATTR_CBANK_PARAM_SIZE
	.align		4
.L_53:
        /*0ba4*/ 	.byte	0x03, 0x19
        /*0ba6*/ 	.short	0x0800


	//----- nvinfo : EIATTR_PARAM_CBANK
	.align		4
        /*0ba8*/ 	.byte	0x04, 0x0a
        /*0baa*/ 	.short	(.L_55 - .L_54)
	.align		4
.L_54:
        /*0bac*/ 	.word	index@(.nv.constant0._ZN7cutlass13device_kernelINS_4gemm6kernel13GemmUniversalIN4cute5tupleIJiiiiEEENS1_10collective13CollectiveMmaINS1_35MainloopSm100TmaUmmaWarpSpecializedILi2ELi2ELi4ENS5_IJNS4_1CILi4EEENSA_ILi1EEESC_EEEEENS5_IJNSA_ILi64EEENSA_ILi256EEESF_EEEfNS5_IJlSC_lEEEfSI_NS4_8TiledMMAINS4_8MMA_AtomIJNS4_17SM100_MMA_TF32_SSINS_10tfloat32_tESM_fLi64ELi256ELNS4_4UMMA5MajorE0ELSO_0ELNSN_7ScaleInE0ELSP_0EEEEEENS4_6LayoutINS5_IJSC_SC_SC_EEENS5_IJNSA_ILi0EEESU_SU_EEEEENS5_IJNS4_10UnderscoreESX_SX_EEEEENS4_13SM90_TMA_LOADENS4_14ComposedLayoutINS4_7SwizzleILi3ELi4ELi3EEENS4_18smem_ptr_flag_bitsILi32EEENSS_INS5_IJNSA_ILi8EEENSA_ILi32EEEEEENS5_IJS17_SC_EEEEEEEvNS4_8identityENS4_23SM90_TMA_LOAD_MULTICASTES1B_vS1C_EENS_8epilogue10collective18CollectiveEpilogueINS1F_23Sm100TmaWarpSpecializedILi4ELi2ELi16ELb1ELb0EEEJSH_NS5_IJNSS_ISF_SC_EENSS_IS17_SC_EEEEEfSI_fSI_NS1F_6fusion15FusionCallbacksIS1J_NS1N_17LinearCombinationIffffLNS_15FloatRoundStyleE2EEESH_S1M_JEEENS4_5SM1004TMEM4LOAD26SM100_TMEM_LOAD_16dp128b8xES10_S1B_NS4_17SM75_U32x4_LDSM_NENS4_14SM90_TMA_STOREES1B_NS4_17SM90_U32x4_STSM_NENS4_39AutoVectorizingCopyWithAssumedAlignmentILi128EEEEEEvvEEEEvNT_6ParamsE)
        /*0bb0*/ 	.short	0x0380
        /*0bb2*/ 	.short	0x0800


	//----- nvinfo : EIATTR_SW_WAR
	.align		4
.L_55:
        /*0bb4*/ 	.byte	0x04, 0x36
        /*0bb6*/ 	.short	(.L_57 - .L_56)
.L_56:
        /*0bb8*/ 	.word	0x00000008
.L_57:


//--------------------- .nv.callgraph             --------------------------
	.section	.nv.callgraph,"",@"SHT_CUDA_CALLGRAPH"
	.align	4
	.sectionentsize	8
	.align		4
        /*0000*/ 	.word	0x00000000
	.align		4
        /*0004*/ 	.word	0xffffffff
	.align		4
        /*0008*/ 	.word	index@(_ZN7cutlass13device_kernelINS_4gemm6kernel13GemmUniversalIN4cute5tupleIJiiiiEEENS1_10collective13CollectiveMmaINS1_35MainloopSm100TmaUmmaWarpSpecializedILi2ELi2ELi4ENS5_IJNS4_1CILi4EEENSA_ILi1EEESC_EEEEENS5_IJNSA_ILi64EEENSA_ILi256EEESF_EEEfNS5_IJlSC_lEEEfSI_NS4_8TiledMMAINS4_8MMA_AtomIJNS4_17SM100_MMA_TF32_SSINS_10tfloat32_tESM_fLi64ELi256ELNS4_4UMMA5MajorE0ELSO_0ELNSN_7ScaleInE0ELSP_0EEEEEENS4_6LayoutINS5_IJSC_SC_SC_EEENS5_IJNSA_ILi0EEESU_SU_EEEEENS5_IJNS4_10UnderscoreESX_SX_EEEEENS4_13SM90_TMA_LOADENS4_14ComposedLayoutINS4_7SwizzleILi3ELi4ELi3EEENS4_18smem_ptr_flag_bitsILi32EEENSS_INS5_IJNSA_ILi8EEENSA_ILi32EEEEEENS5_IJS17_SC_EEEEEEEvNS4_8identityENS4_23SM90_TMA_LOAD_MULTICASTES1B_vS1C_EENS_8epilogue10collective18CollectiveEpilogueINS1F_23Sm100TmaWarpSpecializedILi4ELi2ELi16ELb1ELb0EEEJSH_NS5_IJNSS_ISF_SC_EENSS_IS17_SC_EEEEEfSI_fSI_NS1F_6fusion15FusionCallbacksIS1J_NS1N_17LinearCombinationIffffLNS_15FloatRoundStyleE2EEESH_S1M_JEEENS4_5SM1004TMEM4LOAD26SM100_TMEM_LOAD_16dp128b8xES10_S1B_NS4_17SM75_U32x4_LDSM_NENS4_14SM90_TMA_STOREES1B_NS4_17SM90_U32x4_STSM_NENS4_39AutoVectorizingCopyWithAssumedAlignmentILi128EEEEEEvvEEEEvNT_6ParamsE)
	.align		4
        /*000c*/ 	.word	index@(__assertfail)
	.align		4
        /*0010*/ 	.word	0x00000000
	.align		4
        /*0014*/ 	.word	0xfffffffe
	.align		4
        /*0018*/ 	.word	0x00000000
	.align		4
        /*001c*/ 	.word	0xfffffffd
	.align		4
        /*0020*/ 	.word	0x00000000
	.align		4
        /*0024*/ 	.word	0xfffffffc


//--------------------- .nv.constant4             --------------------------
	.section	.nv.constant4,"a",@progbits
	.align	8
	.align		8
.nv.constant4:
        /*0000*/ 	.dword	__assertfail
	.align		8
        /*0008*/ 	.dword	__unnamed_1
	.align		8
        /*0010*/ 	.dword	__unnamed_2
	.align		8
        /*0018*/ 	.dword	_ZN40_INTERNAL_0b5dd830_4_k_cu_c507b030_150114cuda3std3__45__cpo5beginE
	.align		8
        /*0020*/ 	.dword	_ZN40_INTERNAL_0b5dd830_4_k_cu_c507b030_150114cuda3std3__45__cpo3endE
	.align		8
        /*0028*/ 	.dword	_ZN40_INTERNAL_0b5dd830_4_k_cu_c507b030_150114cuda3std3__45__cpo6cbeginE
	.align		8
        /*0030*/ 	.dword	_ZN40_INTERNAL_0b5dd830_4_k_cu_c507b030_150114cuda3std3__45__cpo4cendE
	.align		8
        /*0038*/ 	.dword	_ZN40_INTERNAL_0b5dd830_4_k_cu_c507b030_150114cuda3std3__442_GLOBAL__N__0b5dd830_4_k_cu_c507b030_150116ignoreE
	.align		8
        /*0040*/ 	.dword	_ZN40_INTERNAL_0b5dd830_4_k_cu_c507b030_150114cuda3std3__419piecewise_constructE
	.align		8
        /*0048*/ 	.dword	_ZN40_INTERNAL_0b5dd830_4_k_cu_c507b030_150114cuda3std3__48in_placeE
	.align		8
        /*0050*/ 	.dword	_ZN40_INTERNAL_0b5dd830_4_k_cu_c507b030_150114cuda3std6ranges3__45__cpo4swapE
	.align		8
        /*0058*/ 	.dword	_ZN40_INTERNAL_0b5dd830_4_k_cu_c507b030_150114cuda3std6ranges3__45__cpo9iter_moveE
	.align		8
        /*0060*/ 	.dword	_ZN40_INTERNAL_0b5dd830_4_k_cu_c507b030_150114cute7productE
	.align		8
        /*0068*/ 	.dword	_ZN40_INTERNAL_0b5dd830_4_k_cu_c507b030_150114cute1_E
	.align		8
        /*0070*/ 	.dword	$str$25
	.align		8
        /*0078*/ 	.dword	$str$26
	.align		8
        /*0080*/ 	.dword	$str$27
	.align		8
        /*0088*/ 	.dword	$str$28


//--------------------- .text._ZN7cutlass13device_kernelINS_4gemm6kernel13GemmUniversalIN4cute5tupleIJiiiiEEENS1_10collective13CollectiveMmaINS1_35MainloopSm100TmaUmmaWarpSpecializedILi2ELi2ELi4ENS5_IJNS4_1CILi4EEENSA_ILi1EEESC_EEEEENS5_IJNSA_ILi64EEENSA_ILi256EEESF_EEEfNS5_IJlSC_lEEEfSI_NS4_8TiledMMAINS4_8MMA_AtomIJNS4_17SM100_MMA_TF32_SSINS_10tfloat32_tESM_fLi64ELi256ELNS4_4UMMA5MajorE0ELSO_0ELNSN_7ScaleInE0ELSP_0EEEEEENS4_6LayoutINS5_IJSC_SC_SC_EEENS5_IJNSA_ILi0EEESU_SU_EEEEENS5_IJNS4_10UnderscoreESX_SX_EEEEENS4_13SM90_TMA_LOADENS4_14ComposedLayoutINS4_7SwizzleILi3ELi4ELi3EEENS4_18smem_ptr_flag_bitsILi32EEENSS_INS5_IJNSA_ILi8EEENSA_ILi32EEEEEENS5_IJS17_SC_EEEEEEEvNS4_8identityENS4_23SM90_TMA_LOAD_MULTICASTES1B_vS1C_EENS_8epilogue10collective18CollectiveEpilogueINS1F_23Sm100TmaWarpSpecializedILi4ELi2ELi16ELb1ELb0EEEJSH_NS5_IJNSS_ISF_SC_EENSS_IS17_SC_EEEEEfSI_fSI_NS1F_6fusion15FusionCallbacksIS1J_NS1N_17LinearCombinationIffffLNS_15FloatRoundStyleE2EEESH_S1M_JEEENS4_5SM1004TMEM4LOAD26SM100_TMEM_LOAD_16dp128b8xES10_S1B_NS4_17SM75_U32x4_LDSM_NENS4_14SM90_TMA_STOREES1B_NS4_17SM90_U32x4_STSM_NENS4_39AutoVectorizingCopyWithAssumedAlignmentILi128EEEEEEvvEEEEvNT_6ParamsE --------------------------
	.section	.text._ZN7cutlass13device_kernelINS_4gemm6kernel13GemmUniversalIN4cute5tupleIJiiiiEEENS1_10collective13CollectiveMmaINS1_35MainloopSm100TmaUmmaWarpSpecializedILi2ELi2ELi4ENS5_IJNS4_1CILi4EEENSA_ILi1EEESC_EEEEENS5_IJNSA_ILi64EEENSA_ILi256EEESF_EEEfNS5_IJlSC_lEEEfSI_NS4_8TiledMMAINS4_8MMA_AtomIJNS4_17SM100_MMA_TF32_SSINS_10tfloat32_tESM_fLi64ELi256ELNS4_4UMMA5MajorE0ELSO_0ELNSN_7ScaleInE0ELSP_0EEEEEENS4_6LayoutINS5_IJSC_SC_SC_EEENS5_IJNSA_ILi0EEESU_SU_EEEEENS5_IJNS4_10UnderscoreESX_SX_EEEEENS4_13SM90_TMA_LOADENS4_14ComposedLayoutINS4_7SwizzleILi3ELi4ELi3EEENS4_18smem_ptr_flag_bitsILi32EEENSS_INS5_IJNSA_ILi8EEENSA_ILi32EEEEEENS5_IJS17_SC_EEEEEEEvNS4_8identityENS4_23SM90_TMA_LOAD_MULTICASTES1B_vS1C_EENS_8epilogue10collective18CollectiveEpilogueINS1F_23Sm100TmaWarpSpecializedILi4ELi2ELi16ELb1ELb0EEEJSH_NS5_IJNSS_ISF_SC_EENSS_IS17_SC_EEEEEfSI_fSI_NS1F_6fusion15FusionCallbacksIS1J_NS1N_17LinearCombinationIffffLNS_15FloatRoundStyleE2EEESH_S1M_JEEENS4_5SM1004TMEM4LOAD26SM100_TMEM_LOAD_16dp128b8xES10_S1B_NS4_17SM75_U32x4_LDSM_NENS4_14SM90_TMA_STOREES1B_NS4_17SM90_U32x4_STSM_NENS4_39AutoVectorizingCopyWithAssumedAlignmentILi128EEEEEEvvEEEEvNT_6ParamsE,"ax",@progbits
	.align	128
.text._ZN7cutlass13device_kernelINS_4gemm6kernel13GemmUniversalIN4cute5tupleIJiiiiEEENS1_10collective13CollectiveMmaINS1_35MainloopSm100TmaUmmaWarpSpecializedILi2ELi2ELi4ENS5_IJNS4_1CILi4EEENSA_ILi1EEESC_EEEEENS5_IJNSA_ILi64EEENSA_ILi256EEESF_EEEfNS5_IJlSC_lEEEfSI_NS4_8TiledMMAINS4_8MMA_AtomIJNS4_17SM100_MMA_TF32_SSINS_10tfloat32_tESM_fLi64ELi256ELNS4_4UMMA5MajorE0ELSO_0ELNSN_7ScaleInE0ELSP_0EEEEEENS4_6LayoutINS5_IJSC_SC_SC_EEENS5_IJNSA_ILi0EEESU_SU_EEEEENS5_IJNS4_10UnderscoreESX_SX_EEEEENS4_13SM90_TMA_LOADENS4_14ComposedLayoutINS4_7SwizzleILi3ELi4ELi3EEENS4_18smem_ptr_flag_bitsILi32EEENSS_INS5_IJNSA_ILi8EEENSA_ILi32EEEEEENS5_IJS17_SC_EEEEEEEvNS4_8identityENS4_23SM90_TMA_LOAD_MULTICASTES1B_vS1C_EENS_8epilogue10collective18CollectiveEpilogueINS1F_23Sm100TmaWarpSpecializedILi4ELi2ELi16ELb1ELb0EEEJSH_NS5_IJNSS_ISF_SC_EENSS_IS17_SC_EEEEEfSI_fSI_NS1F_6fusion15FusionCallbacksIS1J_NS1N_17LinearCombinationIffffLNS_15FloatRoundStyleE2EEESH_S1M_JEEENS4_5SM1004TMEM4LOAD26SM100_TMEM_LOAD_16dp128b8xES10_S1B_NS4_17SM75_U32x4_LDSM_NENS4_14SM90_TMA_STOREES1B_NS4_17SM90_U32x4_STSM_NENS4_39AutoVectorizingCopyWithAssumedAlignmentILi128EEEEEEvvEEEEvNT_6ParamsE:
        .type           _ZN7cutlass13device_kernelINS_4gemm6kernel13GemmUniversalIN4cute5tupleIJiiiiEEENS1_10collective13CollectiveMmaINS1_35MainloopSm100TmaUmmaWarpSpecializedILi2ELi2ELi4ENS5_IJNS4_1CILi4EEENSA_ILi1EEESC_EEEEENS5_IJNSA_ILi64EEENSA_ILi256EEESF_EEEfNS5_IJlSC_lEEEfSI_NS4_8TiledMMAINS4_8MMA_AtomIJNS4_17SM100_MMA_TF32_SSINS_10tfloat32_tESM_fLi64ELi256ELNS4_4UMMA5MajorE0ELSO_0ELNSN_7ScaleInE0ELSP_0EEEEEENS4_6LayoutINS5_IJSC_SC_SC_EEENS5_IJNSA_ILi0EEESU_SU_EEEEENS5_IJNS4_10UnderscoreESX_SX_EEEEENS4_13SM90_TMA_LOADENS4_14ComposedLayoutINS4_7SwizzleILi3ELi4ELi3EEENS4_18smem_ptr_flag_bitsILi32EEENSS_INS5_IJNSA_ILi8EEENSA_ILi32EEEEEENS5_IJS17_SC_EEEEEEEvNS4_8identityENS4_23SM90_TMA_LOAD_MULTICASTES1B_vS1C_EENS_8epilogue10collective18CollectiveEpilogueINS1F_23Sm100TmaWarpSpecializedILi4ELi2ELi16ELb1ELb0EEEJSH_NS5_IJNSS_ISF_SC_EENSS_IS17_SC_EEEEEfSI_fSI_NS1F_6fusion15FusionCallbacksIS1J_NS1N_17LinearCombinationIffffLNS_15FloatRoundStyleE2EEESH_S1M_JEEENS4_5SM1004TMEM4LOAD26SM100_TMEM_LOAD_16dp128b8xES10_S1B_NS4_17SM75_U32x4_LDSM_NENS4_14SM90_TMA_STOREES1B_NS4_17SM90_U32x4_STSM_NENS4_39AutoVectorizingCopyWithAssumedAlignmentILi128EEEEEEvvEEEEvNT_6ParamsE,@function
        .size           _ZN7cutlass13device_kernelINS_4gemm6kernel13GemmUniversalIN4cute5tupleIJiiiiEEENS1_10collective13CollectiveMmaINS1_35MainloopSm100TmaUmmaWarpSpecializedILi2ELi2ELi4ENS5_IJNS4_1CILi4EEENSA_ILi1EEESC_EEEEENS5_IJNSA_ILi64EEENSA_ILi256EEESF_EEEfNS5_IJlSC_lEEEfSI_NS4_8TiledMMAINS4_8MMA_AtomIJNS4_17SM100_MMA_TF32_SSINS_10tfloat32_tESM_fLi64ELi256ELNS4_4UMMA5MajorE0ELSO_0ELNSN_7ScaleInE0ELSP_0EEEEEENS4_6LayoutINS5_IJSC_SC_SC_EEENS5_IJNSA_ILi0EEESU_SU_EEEEENS5_IJNS4_10UnderscoreESX_SX_EEEEENS4_13SM90_TMA_LOADENS4_14ComposedLayoutINS4_7SwizzleILi3ELi4ELi3EEENS4_18smem_ptr_flag_bitsILi32EEENSS_INS5_IJNSA_ILi8EEENSA_ILi32EEEEEENS5_IJS17_SC_EEEEEEEvNS4_8identityENS4_23SM90_TMA_LOAD_MULTICASTES1B_vS1C_EENS_8epilogue10collective18CollectiveEpilogueINS1F_23Sm100TmaWarpSpecializedILi4ELi2ELi16ELb1ELb0EEEJSH_NS5_IJNSS_ISF_SC_EENSS_IS17_SC_EEEEEfSI_fSI_NS1F_6fusion15FusionCallbacksIS1J_NS1N_17LinearCombinationIffffLNS_15FloatRoundStyleE2EEESH_S1M_JEEENS4_5SM1004TMEM4LOAD26SM100_TMEM_LOAD_16dp128b8xES10_S1B_NS4_17SM75_U32x4_LDSM_NENS4_14SM90_TMA_STOREES1B_NS4_17SM90_U32x4_STSM_NENS4_39AutoVectorizingCopyWithAssumedAlignmentILi128EEEEEEvvEEEEvNT_6ParamsE,(.L_x_221 - _ZN7cutlass13device_kernelINS_4gemm6kernel13GemmUniversalIN4cute5tupleIJiiiiEEENS1_10collective13CollectiveMmaINS1_35MainloopSm100TmaUmmaWarpSpecializedILi2ELi2ELi4ENS5_IJNS4_1CILi4EEENSA_ILi1EEESC_EEEEENS5_IJNSA_ILi64EEENSA_ILi256EEESF_EEEfNS5_IJlSC_lEEEfSI_NS4_8TiledMMAINS4_8MMA_AtomIJNS4_17SM100_MMA_TF32_SSINS_10tfloat32_tESM_fLi64ELi256ELNS4_4UMMA5MajorE0ELSO_0ELNSN_7ScaleInE0ELSP_0EEEEEENS4_6LayoutINS5_IJSC_SC_SC_EEENS5_IJNSA_ILi0EEESU_SU_EEEEENS5_IJNS4_10UnderscoreESX_SX_EEEEENS4_13SM90_TMA_LOADENS4_14ComposedLayoutINS4_7SwizzleILi3ELi4ELi3EEENS4_18smem_ptr_flag_bitsILi32EEENSS_INS5_IJNSA_ILi8EEENSA_ILi32EEEEEENS5_IJS17_SC_EEEEEEEvNS4_8identityENS4_23SM90_TMA_LOAD_MULTICASTES1B_vS1C_EENS_8epilogue10collective18CollectiveEpilogueINS1F_23Sm100TmaWarpSpecializedILi4ELi2ELi16ELb1ELb0EEEJSH_NS5_IJNSS_ISF_SC_EENSS_IS17_SC_EEEEEfSI_fSI_NS1F_6fusion15FusionCallbacksIS1J_NS1N_17LinearCombinationIffffLNS_15FloatRoundStyleE2EEESH_S1M_JEEENS4_5SM1004TMEM4LOAD26SM100_TMEM_LOAD_16dp128b8xES10_S1B_NS4_17SM75_U32x4_LDSM_NENS4_14SM90_TMA_STOREES1B_NS4_17SM90_U32x4_STSM_NENS4_39AutoVectorizingCopyWithAssumedAlignmentILi128EEEEEEvvEEEEvNT_6ParamsE)
        .other          _ZN7cutlass13device_kernelINS_4gemm6kernel13GemmUniversalIN4cute5tupleIJiiiiEEENS1_10collective13CollectiveMmaINS1_35MainloopSm100TmaUmmaWarpSpecializedILi2ELi2ELi4ENS5_IJNS4_1CILi4EEENSA_ILi1EEESC_EEEEENS5_IJNSA_ILi64EEENSA_ILi256EEESF_EEEfNS5_IJlSC_lEEEfSI_NS4_8TiledMMAINS4_8MMA_AtomIJNS4_17SM100_MMA_TF32_SSINS_10tfloat32_tESM_fLi64ELi256ELNS4_4UMMA5MajorE0ELSO_0ELNSN_7ScaleInE0ELSP_0EEEEEENS4_6LayoutINS5_IJSC_SC_SC_EEENS5_IJNSA_ILi0EEESU_SU_EEEEENS5_IJNS4_10UnderscoreESX_SX_EEEEENS4_13SM90_TMA_LOADENS4_14ComposedLayoutINS4_7SwizzleILi3ELi4ELi3EEENS4_18smem_ptr_flag_bitsILi32EEENSS_INS5_IJNSA_ILi8EEENSA_ILi32EEEEEENS5_IJS17_SC_EEEEEEEvNS4_8identityENS4_23SM90_TMA_LOAD_MULTICASTES1B_vS1C_EENS_8epilogue10collective18CollectiveEpilogueINS1F_23Sm100TmaWarpSpecializedILi4ELi2ELi16ELb1ELb0EEEJSH_NS5_IJNSS_ISF_SC_EENSS_IS17_SC_EEEEEfSI_fSI_NS1F_6fusion15FusionCallbacksIS1J_NS1N_17LinearCombinationIffffLNS_15FloatRoundStyleE2EEESH_S1M_JEEENS4_5SM1004TMEM4LOAD26SM100_TMEM_LOAD_16dp128b8xES10_S1B_NS4_17SM75_U32x4_LDSM_NENS4_14SM90_TMA_STOREES1B_NS4_17SM90_U32x4_STSM_NENS4_39AutoVectorizingCopyWithAssumedAlignmentILi128EEEEEEvvEEEEvNT_6ParamsE,@"STO_CUDA_ENTRY STV_DEFAULT"
_ZN7cutlass13device_kernelINS_4gemm6kernel13GemmUniversalIN4cute5tupleIJiiiiEEENS1_10collective13CollectiveMmaINS1_35MainloopSm100TmaUmmaWarpSpecializedILi2ELi2ELi4ENS5_IJNS4_1CILi4EEENSA_ILi1EEESC_EEEEENS5_IJNSA_ILi64EEENSA_ILi256EEESF_EEEfNS5_IJlSC_lEEEfSI_NS4_8TiledMMAINS4_8MMA_AtomIJNS4_17SM100_MMA_TF32_SSINS_10tfloat32_tESM_fLi64ELi256ELNS4_4UMMA5MajorE0ELSO_0ELNSN_7ScaleInE0ELSP_0EEEEEENS4_6LayoutINS5_IJSC_SC_SC_EEENS5_IJNSA_ILi0EEESU_SU_EEEEENS5_IJNS4_10UnderscoreESX_SX_EEEEENS4_13SM90_TMA_LOADENS4_14ComposedLayoutINS4_7SwizzleILi3ELi4ELi3EEENS4_18smem_ptr_flag_bitsILi32EEENSS_INS5_IJNSA_ILi8EEENSA_ILi32EEEEEENS5_IJS17_SC_EEEEEEEvNS4_8identityENS4_23SM90_TMA_LOAD_MULTICASTES1B_vS1C_EENS_8epilogue10collective18CollectiveEpilogueINS1F_23Sm100TmaWarpSpecializedILi4ELi2ELi16ELb1ELb0EEEJSH_NS5_IJNSS_ISF_SC_EENSS_IS17_SC_EEEEEfSI_fSI_NS1F_6fusion15FusionCallbacksIS1J_NS1N_17LinearCombinationIffffLNS_15FloatRoundStyleE2EEESH_S1M_JEEENS4_5SM1004TMEM4LOAD26SM100_TMEM_LOAD_16dp128b8xES10_S1B_NS4_17SM75_U32x4_LDSM_NENS4_14SM90_TMA_STOREES1B_NS4_17SM90_U32x4_STSM_NENS4_39AutoVectorizingCopyWithAssumedAlignmentILi128EEEEEEvvEEEEvNT_6ParamsE:
[----:B------:R-:W1:Y:S01]  /*0000*/  LDC R1, c[0x0][0x37c] ;  /* 0x0000df00ff017b82 */ /* 0x000e620000000800 */
[----:B------:R-:W2:Y:S01]  /*0010*/  S2R R76, SR_TID.X ;  /* 0x00000000004c7919 */ /* 0x000ea20000002100 */
[----:B------:R-:W3:Y:S01]  /*0020*/  LDCU.64 UR8, c[0x0][0x890] ;  /* 0x00011200ff0877ac */ /* 0x000ee20008000a00 */
[----:B------:R-:W-:Y:S02]  /*0030*/  PRMT R64, RZ, 0x7610, R64 ;  /* 0x00007610ff407816 */ /* 0x000fe40000000040 */
[----:B------:R-:W-:Y:S01]  /*0040*/  ELECT P3, URZ, PT ;  /* 0x0000000000ff782f */ /* 0x000fe20003860000 */
[----:B---3--:R-:W-:-:S04]  /*0050*/  UISETP.NE.U32.AND UP0, UPT, UR8, URZ, UPT ;  /* 0x000000ff0800728c */ /* 0x008fc8000bf05070 */
[----:B------:R-:W-:Y:S01]  /*0060*/  UISETP.NE.AND.EX UP0, UPT, UR9, URZ, UPT, UP0 ;  /* 0x000000ff0900728c */ /* 0x000fe2000bf05300 */
[----:B--2---:R-:W-:-:S05]  /*0070*/  SHF.R.U32.HI R65, RZ, 0x5, R76 ;  /* 0x00000005ff417819 */ /* 0x004fca000001164c */
[----:B------:R-:W2:Y:S02]  /*0080*/  SHFL.IDX PT, R0, R65, RZ, 0x1f ;  /* 0x00001fff41007589 */ /* 0x000ea400000e0000 */
[----:B--2---:R-:W-:Y:S01]  /*0090*/  R2UR UR18, R0 ;  /* 0x00000000001272ca */ /* 0x004fe200000e0000 */
[----:B-1----:R-:W-:-:S14]  /*00a0*/  BRA.U UP0, `(.L_x_0) ;  /* 0x0000000100307547 */ /* 0x002fdc000b800000 */
[----:B------:R-:W1:Y:S02]  /*00b0*/  LDCU.64 UR4, c[0x0][0x888] ;  /* 0x00011100ff0477ac */ /* 0x000e640008000a00 */
[----:B-1----:R-:W-:-:S04]  /*00c0*/  UISETP.NE.U32.AND UP0, UPT, UR4, URZ, UPT ;  /* 0x000000ff0400728c */ /* 0x002fc8000bf05070 */
[----:B------:R-:W-:-:S09]  /*00d0*/  UISETP.NE.AND.EX UP0, UPT, UR5, URZ, UPT, UP0 ;  /* 0x000000ff0500728c */ /* 0x000fd2000bf05300 */
[----:B------:R-:W-:Y:S05]  /*00e0*/  BRA.U !UP0, `(.L_x_1) ;  /* 0x0000000108147547 */ /* 0x000fea000b800000 */
[----:B------:R-:W1:Y:S01]  /*00f0*/  LDC.64 R26, c[0x0][0x888] ;  /* 0x00022200ff1a7b82 */ /* 0x000e620000000a00 */
[----:B------:R-:W1:Y:S02]  /*0100*/  LDCU.64 UR4, c[0x0][0x358] ;  /* 0x00006b00ff0477ac */ /* 0x000e640008000a00 */
[----:B-1----:R1:W5:Y:S01]  /*0110*/  LDG.E R26, desc[UR4][R26.64] ;  /* 0x000000041a1a7981 */ /* 0x002362000c1e1900 */
[----:B------:R-:W-:Y:S01]  /*0120*/  HFMA2 R64, -RZ, RZ, 0, 5.9604644775390625e-08 ;  /* 0x00000001ff407431 */ /* 0x000fe200000001ff */
[----:B------:R-:W-:Y:S05]  /*0130*/  BRA `(.L_x_0) ;  /* 0x00000000000c7947 */ /* 0x000fea0003800000 */
.L_x_1:
[----:B------:R-:W1:Y:S01]  /*0140*/  LDCU UR4, c[0x0][0x880] ;  /* 0x00011000ff0477ac */ /* 0x000e620008000800 */
[----:B------:R-:W-:Y:S01]  /*0150*/  HFMA2 R64, -RZ, RZ, 0, 5.9604644775390625e-08 ;  /* 0x00000001ff407431 */ /* 0x000fe200000001ff */
[----:B-1----:R-:W-:-:S07]  /*0160*/  MOV R26, UR4 ;  /* 0x00000004001a7c02 */ /* 0x002fce0008000f00 */
.L_x_0:
[----:B------:R-:W2:Y:S02]  /*0170*/  LDCU.64 UR4, c[0x0][0x8b0] ;  /* 0x00011600ff0477ac */ /* 0x000ea40008000a00 */
[----:B--2---:R-:W-:-:S04]  /*0180*/  UISETP.NE.U32.AND UP0, UPT, UR4, URZ, UPT ;  /* 0x000000ff0400728c */ /* 0x004fc8000bf05070 */
[----:B------:R-:W-:-:S09]  /*0190*/  UISETP.NE.AND.EX UP0, UPT, UR5, URZ, UPT, UP0 ;  /* 0x000000ff0500728c */ /* 0x000fd2000bf05300 */
[----:B------:R-:W-:Y:S05]  /*01a0*/  BRA.U UP0, `(.L_x_2) ;  /* 0x0000000100287547 */ /* 0x000fea000b800000 */
[----:B------:R-:W2:Y:S02]  /*01b0*/  LDCU.64 UR4, c[0x0][0x8a8] ;  /* 0x00011500ff0477ac */ /* 0x000ea40008000a00 */
[----:B--2---:R-:W-:-:S04]  /*01c0*/  UISETP.NE.U32.AND UP0, UPT, UR4, URZ, UPT ;  /* 0x000000ff0400728c */ /* 0x004fc8000bf05070 */
[----:B------:R-:W-:-:S09]  /*01d0*/  UISETP.NE.AND.EX UP0, UPT, UR5, URZ, UPT, UP0 ;  /* 0x000000ff0500728c */ /* 0x000fd2000bf05300 */
[----:B------:R-:W-:Y:S05]  /*01e0*/  BRA.U !UP0, `(.L_x_3) ;  /* 0x0000000108107547 */ /* 0x000fea000b800000 */
[----:B------:R-:W2:Y:S01]  /*01f0*/  LDC.64 R24, c[0x0][0x8a8] ;  /* 0x00022a00ff187b82 */ /* 0x000ea20000000a00 */
[----:B------:R-:W2:Y:S02]  /*0200*/  LDCU.64 UR4, c[0x0][0x358] ;  /* 0x00006b00ff0477ac */ /* 0x000ea40008000a00 */
[----:B--2---:R2:W5:Y:S01]  /*0210*/  LDG.E R24, desc[UR4][R24.64] ;  /* 0x0000000418187981 */ /* 0x004562000c1e1900 */
[----:B------:R-:W-:Y:S05]  /*0220*/  BRA `(.L_x_2) ;  /* 0x0000000000087947 */ /* 0x000fea0003800000 */
.L_x_3:
[----:B------:R-:W2:Y:S02]  /*0230*/  LDCU UR4, c[0x0][0x8a0] ;  /* 0x00011400ff0477ac */ /* 0x000ea40008000800 */
[----:B--2---:R-:W-:Y:S02]  /*0240*/  MOV R24, UR4 ;  /* 0x0000000400187c02 */ /* 0x004fe40008000f00 */
.L_x_2:
[----:B------:R-:W-:Y:S01]  /*0250*/  IMAD.U32 R0, RZ, RZ, UR18 ;  /* 0x00000012ff007e24 */ /* 0x000fe2000f8e00ff */
[----:B------:R-:W-:Y:S04]  /*0260*/  BSSY.RECONVERGENT B0, `(.L_x_4) ;  /* 0x000000c000007945 */ /* 0x000fe80003800200 */
[C---:B------:R-:W-:Y:S02]  /*0270*/  ISETP.NE.OR P1, PT, R0.reuse, 0x1, !P3 ;  /* 0x000000010000780c */ /* 0x040fe40005f25670 */
[----:B------:R-:W-:-:S11]  /*0280*/  ISETP.NE.OR P0, PT, R0, 0x3, !P3 ;  /* 0x000000030000780c */ /* 0x000fd60005f05670 */
[----:B------:R-:W-:Y:S05]  /*0290*/  @P1 BRA `(.L_x_5) ;  /* 0x0000000000201947 */ /* 0x000fea0003800000 */
[----:B------:R-:W3:Y:S02]  /*02a0*/  LDCU.64 UR4, c[0x0][0x348] ;  /* 0x00006900ff0477ac */ /* 0x000ee40008000a00 */
[----:B---3--:R-:W-:Y:S02]  /*02b0*/  UIADD3 UR6, UP1, UPT, UR4, 0x80, URZ ;  /* 0x0000008004067890 */ /* 0x008fe4000ff3e0ff */
[----:B------:R-:W-:Y:S02]  /*02c0*/  UIADD3 UR4, UP0, UPT, UR4, 0x180, URZ ;  /* 0x0000018004047890 */ /* 0x000fe4000ff1e0ff */
[----:B------:R-:W-:Y:S02]  /*02d0*/  UIADD3.X UR7, UPT, UPT, URZ, UR5, URZ, UP1, !UPT ;  /* 0x00000005ff077290 */ /* 0x000fe40008ffe4ff */
[----:B------:R-:W-:-:S07]  /*02e0*/  UIADD3.X UR5, UPT, UPT, URZ, UR5, URZ, UP0, !UPT ;  /* 0x00000005ff057290 */ /* 0x000fce00087fe4ff */
[----:B------:R3:W-:Y:S02]  /*02f0*/  UTMACCTL.PF [UR6] ;  /* 0x00000000060079b9 */ /* 0x0007e40008040000 */
[----:B------:R3:W-:Y:S02]  /*0300*/  UTMACCTL.PF [UR4] ;  /* 0x00000000040079b9 */ /* 0x0007e40008040000 */
[----:B---3--:R-:W-:Y:S01]  /*0310*/  NOP ;  /* 0x0000000000007918 */ /* 0x008fe20000000000 */
.L_x_5:
[----:B------:R-:W-:Y:S05]  /*0320*/  BSYNC.RECONVERGENT B0 ;  /* 0x0000000000007941 */ /* 0x000fea0003800200 */
.L_x_4:
[----:B------:R-:W-:Y:S04]  /*0330*/  BSSY.RECONVERGENT B0, `(.L_x_6) ;  /* 0x000000a000007945 */ /* 0x000fe80003800200 */
        /* <DEDUP_REMOVED lines=9> */
.L_x_7:
[----:B------:R-:W-:Y:S05]  /*03d0*/  BSYNC.RECONVERGENT B0 ;  /* 0x0000000000007941 */ /* 0x000fea0003800200 */
.L_x_6:
[----:B------:R-:W3:Y:S01]  /*03e0*/  LDCU.64 UR4, c[0x0][0x888] ;  /* 0x00011100ff0477ac */ /* 0x000ee20008000a00 */
[----:B------:R-:W-:Y:S02]  /*03f0*/  UISETP.EQ.U32.AND UP2, UPT, UR8, URZ, UPT ;  /* 0x000000ff0800728c */ /* 0x000fe4000bf42070 */
[----:B------:R-:W-:Y:S02]  /*0400*/  UPLOP3.LUT UP3, UPT, UPT, UPT, UPT, 0x80, 0x8 ;  /* 0x000000000008789c */ /* 0x000fe40003f6f070 */
[----:B---3--:R-:W-:-:S04]  /*0410*/  UISETP.NE.U32.AND UP0, UPT, UR4, URZ, UPT ;  /* 0x000000ff0400728c */ /* 0x008fc8000bf05070 */
[----:B------:R-:W-:-:S04]  /*0420*/  UISETP.NE.AND.EX UP1, UPT, UR5, URZ, UPT, UP0 ;  /* 0x000000ff0500728c */ /* 0x000fc8000bf25300 */
[----:B------:R-:W-:-:S04]  /*0430*/  UISETP.EQ.OR.EX UP4, UPT, UR9, URZ, !UP1, UP2 ;  /* 0x000000ff0900728c */ /* 0x000fc8000cf82720 */
[----:B------:R-:W-:-:S06]  /*0440*/  UP2UR UR4, UPR, URZ, 0x10 ;  /* 0x00000010ff047883 */ /* 0x000fcc0008000000 */
[----:B------:R-:W-:Y:S01]  /*0450*/  MOV R68, UR4 ;  /* 0x0000000400447c02 */ /* 0x000fe20008000f00 */
[----:B------:R-:W-:Y:S06]  /*0460*/  BRA.U !UP4, `(.L_x_8) ;  /* 0x000000010c207547 */ /* 0x000fec000b800000 */
[----:B------:R-:W-:Y:S01]  /*0470*/  UISETP.NE.U32.AND UP0, UPT, UR8, URZ, UPT ;  /* 0x000000ff0800728c */ /* 0x000fe2000bf05070 */
[----:B-----5:R-:W-:Y:S01]  /*0480*/  FSETP.NEU.AND P0, PT, R26, RZ, PT ;  /* 0x000000ff1a00720b */ /* 0x020fe20003f0d000 */
[----:B------:R-:W-:Y:S02]  /*0490*/  USEL UR4, URZ, 0xffffffff, UP1 ;  /* 0xffffffffff047887 */ /* 0x000fe40008800000 */
[----:B------:R-:W-:-:S10]  /*04a0*/  UISETP.NE.AND.EX UP2, UPT, UR9, URZ, UPT, UP0 ;  /* 0x000000ff0900728c */ /* 0x000fd4000bf45300 */
[----:B------:R-:W-:Y:S01]  /*04b0*/  VOTEU.ANY UP0, P0 ;  /* 0x0000000000ff7886 */ /* 0x000fe20000000100 */
[----:B------:R-:W-:-:S04]  /*04c0*/  @!UP2 USEL UR4, URZ, 0xffffffff, UP0 ;  /* 0xffffffffff04a887 */ /* 0x000fc80008000000 */
[----:B------:R-:W-:-:S04]  /*04d0*/  ULOP3.LUT UR4, UR4, 0x1, URZ, 0xc0, !UPT ;  /* 0x0000000104047892 */ /* 0x000fc8000f8ec0ff */
[----:B------:R-:W-:-:S11]  /*04e0*/  UISETP.NE.U32.AND UP3, UPT, UR4, 0x1, UPT ;  /* 0x000000010400788c */ /* 0x000fd6000bf65070 */
.L_x_8:
[----:B------:R-:W3:Y:S01]  /*04f0*/  SHFL.IDX PT, R2, R65, RZ, 0x1f ;  /* 0x00001fff41027589 */ /* 0x000ee200000e0000 */
[----:B------:R-:W-:Y:S01]  /*0500*/  UISETP.NE.AND UP5, UPT, UR18, 0x2, UPT ;  /* 0x000000021200788c */ /* 0x000fe2000bfa5270 */
[----:B---3--:R-:W-:-:S13]  /*0510*/  ISETP.NE.AND P0, PT, R2, RZ, PT ;  /* 0x000000ff0200720c */ /* 0x008fda0003f05270 */
[----:B------:R-:W-:Y:S05]  /*0520*/  @P0 BRA `(.L_x_9) ;  /* 0x0000000000480947 */ /* 0x000fea0003800000 */
[----:B------:R-:W3:Y:S01]  /*0530*/  S2UR UR4, SR_CgaCtaId ;  /* 0x00000000000479c3 */ /* 0x000ee20000008800 */
[----:B------:R-:W-:Y:S01]  /*0540*/  UMOV UR5, 0x400 ;  /* 0x0000040000057882 */ /* 0x000fe20000000000 */
[----:B------:R-:W-:Y:S01]  /*0550*/  UMOV UR8, 0x1 ;  /* 0x0000000100087882 */ /* 0x000fe20000000000 */
[----:B------:R-:W-:Y:S01]  /*0560*/  UMOV UR6, 0x4 ;  /* 0x0000000400067882 */ /* 0x000fe20000000000 */
[----:B------:R-:W-:-:S04]  /*0570*/  UIADD3 UR8, UPT, UPT, -UR8, 0x100000, URZ ;  /* 0x0010000008087890 */ /* 0x000fc8000fffe1ff */
[----:B------:R-:W-:Y:S02]  /*0580*/  USHF.L.U32 UR9, UR8, 0xb, URZ ;  /* 0x0000000b08097899 */ /* 0x000fe400080006ff */
[----:B------:R-:W-:Y:S02]  /*0590*/  USHF.L.U32 UR8, UR8, 0x1, URZ ;  /* 0x0000000108087899 */ /* 0x000fe400080006ff */
[----:B------:R-:W-:-:S04]  /*05a0*/  UIADD3 UR6, UPT, UPT, -UR6, 0x100000, URZ ;  /* 0x0010000006067890 */ /* 0x000fc8000fffe1ff */
[----:B------:R-:W-:Y:S02]  /*05b0*/  USHF.L.U32 UR7, UR6, 0xb, URZ ;  /* 0x0000000b06077899 */ /* 0x000fe400080006ff */
[----:B------:R-:W-:Y:S01]  /*05c0*/  USHF.L.U32 UR6, UR6, 0x1, URZ ;  /* 0x0000000106067899 */ /* 0x000fe200080006ff */
[----:B------:R-:W-:Y:S01]  /*05d0*/  ELECT P0, URZ, PT ;  /* 0x0000000000ff782f */ /* 0x000fe20003800000 */
[----:B---3--:R-:W-:Y:S01]  /*05e0*/  ULEA UR4, UR4, UR5, 0x18 ;  /* 0x0000000504047291 */ /* 0x008fe2000f8ec0ff */
[----:B------:R-:W3:Y:S11]  /*05f0*/  FENCE.VIEW.ASYNC.S ;  /* 0x00000000000073c6 */ /* 0x000ef60000000000 */
[----:B---3--:R3:W4:Y:S01]  /*0600*/  SYNCS.EXCH.64 URZ, [UR4], UR8 ;  /* 0x0000000804ff75b2 */ /* 0x0087220008000100 */
[----:B------:R3:W1:Y:S01]  /*0610*/  SYNCS.EXCH.64 URZ, [UR4+0x10], UR6 ;  /* 0x0000100604ff75b2 */ /* 0x0006620008000100 */
[----:B------:R3:W1:Y:S01]  /*0620*/  SYNCS.EXCH.64 URZ, [UR4+0x8], UR8 ;  /* 0x0000080804ff75b2 */ /* 0x0006620008000100 */
[----:B------:R3:W1:Y:S01]  /*0630*/  SYNCS.EXCH.64 URZ, [UR4+0x18], UR6 ;  /* 0x0000180604ff75b2 */ /* 0x0006620008000100 */
[----:B------:R-:W-:Y:S01]  /*0640*/  NOP ;  /* 0x0000000000007918 */ /* 0x000fe20000000000 */
.L_x_9:
[----:B------:R-:W2:Y:S01]  /*0650*/  SHFL.IDX PT, R2, R65, RZ, 0x1f ;  /* 0x00001fff41027589 */ /* 0x000ea200000e0000 */
[----:B------:R-:W-:Y:S01]  /*0660*/  NOP ;  /* 0x0000000000007918 */ /* 0x000fe20000000000 */
[----:B--2---:R-:W-:-:S13]  /*0670*/  ISETP.NE.AND P0, PT, R2, 0x1, PT ;  /* 0x000000010200780c */ /* 0x004fda0003f05270 */
[----:B------:R-:W-:Y:S05]  /*0680*/  @P0 BRA `(.L_x_10) ;  /* 0x0000000000580947 */ /* 0x000fea0003800000 */
[----:B---3--:R-:W2:Y:S01]  /*0690*/  S2UR UR4, SR_CgaCtaId ;  /* 0x00000000000479c3 */ /* 0x008ea20000008800 */
        /* <DEDUP_REMOVED lines=10> */
[----:B--2---:R-:W-:Y:S01]  /*0740*/  ULEA UR4, UR4, UR5, 0x18 ;  /* 0x0000000504047291 */ /* 0x004fe2000f8ec0ff */
[----:B------:R-:W2:Y:S11]  /*0750*/  FENCE.VIEW.ASYNC.S ;  /* 0x00000000000073c6 */ /* 0x000eb60000000000 */
[----:B--2---:R2:W3:Y:S01]  /*0760*/  SYNCS.EXCH.64 URZ, [UR4+0x20], UR8 ;  /* 0x0000200804ff75b2 */ /* 0x0044e20008000100 */
[----:B------:R2:W1:Y:S01]  /*0770*/  SYNCS.EXCH.64 URZ, [UR4+0x40], UR6 ;  /* 0x0000400604ff75b2 */ /* 0x0004620008000100 */
[----:B------:R2:W1:Y:S01]  /*0780*/  SYNCS.EXCH.64 URZ, [UR4+0x28], UR8 ;  /* 0x0000280804ff75b2 */ /* 0x0004620008000100 */
[----:B------:R2:W1:Y:S01]  /*0790*/  SYNCS.EXCH.64 URZ, [UR4+0x48], UR6 ;  /* 0x0000480604ff75b2 */ /* 0x0004620008000100 */
[----:B------:R2:W1:Y:S01]  /*07a0*/  SYNCS.EXCH.64 URZ, [UR4+0x30], UR8 ;  /* 0x0000300804ff75b2 */ /* 0x0004620008000100 */
[----:B------:R2:W1:Y:S01]  /*07b0*/  SYNCS.EXCH.64 URZ, [UR4+0x50], UR6 ;  /* 0x0000500604ff75b2 */ /* 0x0004620008000100 */
[----:B------:R2:W1:Y:S01]  /*07c0*/  SYNCS.EXCH.64 URZ, [UR4+0x38], UR8 ;  /* 0x0000380804ff75b2 */ /* 0x0004620008000100 */
[----:B------:R2:W1:Y:S01]  /*07d0*/  SYNCS.EXCH.64 URZ, [UR4+0x58], UR6 ;  /* 0x0000580604ff75b2 */ /* 0x0004620008000100 */
[----:B------:R-:W-:Y:S01]  /*07e0*/  NOP ;  /* 0x0000000000007918 */ /* 0x000fe20000000000 */
.L_x_10:
[----:B------:R-:W4:Y:S01]  /*07f0*/  SHFL.IDX PT, R2, R65, RZ, 0x1f ;  /* 0x00001fff41027589 */ /* 0x000f2200000e0000 */
[----:B------:R-:W-:Y:S01]  /*0800*/  NOP ;  /* 0x0000000000007918 */ /* 0x000fe20000000000 */
[----:B----4-:R-:W-:-:S13]  /*0810*/  ISETP.NE.AND P0, PT, R2, 0x3, PT ;  /* 0x000000030200780c */ /* 0x010fda0003f05270 */
[----:B------:R-:W-:Y:S05]  /*0820*/  @P0 BRA `(.L_x_11) ;  /* 0x0000000000300947 */ /* 0x000fea0003800000 */
[----:B--23--:R-:W2:Y:S01]  /*0830*/  S2UR UR4, SR_CgaCtaId ;  /* 0x00000000000479c3 */ /* 0x00cea20000008800 */
[----:B------:R-:W-:Y:S01]  /*0840*/  UMOV UR6, 0x400 ;  /* 0x0000040000067882 */ /* 0x000fe20000000000 */
[----:B------:R-:W-:Y:S01]  /*0850*/  UMOV UR5, 0x20 ;  /* 0x0000002000057882 */ /* 0x000fe20000000000 */
[----:B------:R-:W-:Y:S01]  /*0860*/  ELECT P0, URZ, PT ;  /* 0x0000000000ff782f */ /* 0x000fe20003800000 */
[----:B--2---:R-:W-:Y:S02]  /*0870*/  ULEA UR6, UR4, UR6, 0x18 ;  /* 0x0000000604067291 */ /* 0x004fe4000f8ec0ff */
[----:B------:R-:W-:-:S04]  /*0880*/  UIADD3 UR4, UPT, UPT, -UR5, 0x100000, URZ ;  /* 0x0010000005047890 */ /* 0x000fc8000fffe1ff */
[----:B------:R-:W-:Y:S02]  /*0890*/  USHF.L.U32 UR5, UR4, 0xb, URZ ;  /* 0x0000000b04057899 */ /* 0x000fe400080006ff */
[----:B------:R-:W-:Y:S01]  /*08a0*/  USHF.L.U32 UR4, UR4, 0x1, URZ ;  /* 0x0000000104047899 */ /* 0x000fe200080006ff */
[----:B------:R-:W2:Y:S11]  /*08b0*/  FENCE.VIEW.ASYNC.S ;  /* 0x00000000000073c6 */ /* 0x000eb60000000000 */
[----:B--2---:R4:W2:Y:S01]  /*08c0*/  SYNCS.EXCH.64 URZ, [UR6+0x60], UR4 ;  /* 0x0000600406ff75b2 */ /* 0x0048a20008000100 */
[----:B------:R4:W3:Y:S02]  /*08d0*/  SYNCS.EXCH.64 URZ, [UR6+0x68], UR4 ;  /* 0x0000680406ff75b2 */ /* 0x0008e40008000100 */
[----:B----4-:R-:W-:Y:S01]  /*08e0*/  NOP ;  /* 0x0000000000007918 */ /* 0x010fe20000000000 */
.L_x_11:
[----:B------:R-:W4:Y:S01]  /*08f0*/  SHFL.IDX PT, R2, R65, RZ, 0x1f ;  /* 0x00001fff41027589 */ /* 0x000f2200000e0000 */
[----:B------:R-:W-:Y:S01]  /*0900*/  NOP ;  /* 0x0000000000007918 */ /* 0x000fe20000000000 */
[----:B----4-:R-:W-:-:S13]  /*0910*/  ISETP.NE.AND P0, PT, R2, 0x4, PT ;  /* 0x000000040200780c */ /* 0x010fda0003f05270 */
[----:B------:R-:W-:Y:S05]  /*0920*/  @P0 BRA `(.L_x_12) ;  /* 0x00000000004c0947 */ /* 0x000fea0003800000 */
[----:B--23--:R-:W2:Y:S01]  /*0930*/  S2UR UR6, SR_CgaCtaId ;  /* 0x00000000000679c3 */ /* 0x00cea20000008800 */
[----:B------:R-:W-:Y:S01]  /*0940*/  UMOV UR4, 0x3a0 ;  /* 0x000003a000047882 */ /* 0x000fe20000000000 */
[----:B------:R-:W-:Y:S01]  /*0950*/  UMOV UR5, 0x400 ;  /* 0x0000040000057882 */ /* 0x000fe20000000000 */
[----:B------:R-:W-:Y:S01]  /*0960*/  USEL UR4, UR4, 0x320, UP3 ;  /* 0x0000032004047887 */ /* 0x000fe20009800000 */
[----:B------:R-:W-:Y:S01]  /*0970*/  UMOV UR8, 0x1 ;  /* 0x0000000100087882 */ /* 0x000fe20000000000 */
[----:B------:R-:W-:Y:S01]  /*0980*/  ELECT P0, URZ, PT ;  /* 0x0000000000ff782f */ /* 0x000fe20003800000 */
[----:B------:R-:W-:-:S04]  /*0990*/  UIADD3 UR8, UPT, UPT, -UR8, 0x100000, URZ ;  /* 0x0010000008087890 */ /* 0x000fc8000fffe1ff */
[----:B------:R-:W-:Y:S02]  /*09a0*/  USHF.L.U32 UR9, UR8, 0xb, URZ ;  /* 0x0000000b08097899 */ /* 0x000fe400080006ff */
[----:B------:R-:W-:Y:S02]  /*09b0*/  USHF.L.U32 UR8, UR8, 0x1, URZ ;  /* 0x0000000108087899 */ /* 0x000fe400080006ff */
[----:B--2---:R-:W-:Y:S02]  /*09c0*/  ULEA UR6, UR6, UR5, 0x18 ;  /* 0x0000000506067291 */ /* 0x004fe4000f8ec0ff */
[----:B------:R-:W-:-:S04]  /*09d0*/  UIADD3 UR4, UPT, UPT, -UR4, 0x100000, URZ ;  /* 0x0010000004047890 */ /* 0x000fc8000fffe1ff */
[----:B------:R-:W-:Y:S02]  /*09e0*/  USHF.L.U32 UR5, UR4, 0xb, URZ ;  /* 0x0000000b04057899 */ /* 0x000fe400080006ff */
[----:B------:R-:W-:Y:S01]  /*09f0*/  USHF.L.U32 UR4, UR4, 0x1, URZ ;  /* 0x0000000104047899 */ /* 0x000fe200080006ff */
[----:B------:R-:W2:Y:S03]  /*0a00*/  FENCE.VIEW.ASYNC.S ;  /* 0x00000000000073c6 */ /* 0x000ea60000000000 */
[----:B--2---:R4:W2:Y:S08]  /*0a10*/  SYNCS.EXCH.64 URZ, [UR6+0x70], UR8 ;  /* 0x0000700806ff75b2 */ /* 0x0048b00008000100 */
[----:B------:R4:W3:Y:S01]  /*0a20*/  SYNCS.EXCH.64 URZ, [UR6+0x80], UR4 ;  /* 0x0000800406ff75b2 */ /* 0x0008e20008000100 */
[----:B------:R4:W1:Y:S01]  /*0a30*/  SYNCS.EXCH.64 URZ, [UR6+0x78], UR8 ;  /* 0x0000780806ff75b2 */ /* 0x0008620008000100 */
[----:B------:R4:W1:Y:S02]  /*0a40*/  SYNCS.EXCH.64 URZ, [UR6+0x88], UR4 ;  /* 0x0000880406ff75b2 */ /* 0x0008640008000100 */
[----:B----4-:R-:W-:Y:S01]  /*0a50*/  NOP ;  /* 0x0000000000007918 */ /* 0x010fe20000000000 */
.L_x_12:
[----:B------:R-:W4:Y:S01]  /*0a60*/  SHFL.IDX PT, R2, R65, RZ, 0x1f ;  /* 0x00001fff41027589 */ /* 0x000f2200000e0000 */
[----:B------:R-:W-:Y:S01]  /*0a70*/  NOP ;  /* 0x0000000000007918 */ /* 0x000fe20000000000 */
[----:B----4-:R-:W-:-:S13]  /*0a80*/  ISETP.NE.AND P0, PT, R2, 0x5, PT ;  /* 0x000000050200780c */ /* 0x010fda0003f05270 */
[----:B------:R-:W-:Y:S05]  /*0a90*/  @P0 BRA `(.L_x_13) ;  /* 0x0000000000580947 */ /* 0x000fea0003800000 */
[----:B--23--:R-:W2:Y:S01]  /*0aa0*/  S2UR UR4, SR_CgaCtaId ;  /* 0x00000000000479c3 */ /* 0x00cea20000008800 */
        /* <DEDUP_REMOVED lines=12> */
[----:B--2---:R4:W2:Y:S01]  /*0b70*/  SYNCS.EXCH.64 URZ, [UR4+0x90], UR8 ;  /* 0x0000900804ff75b2 */ /* 0x0048a20008000100 */
[----:B------:R4:W3:Y:S01]  /*0b80*/  SYNCS.EXCH.64 URZ, [UR4+0xb0], UR6 ;  /* 0x0000b00604ff75b2 */ /* 0x0008e20008000100 */
[----:B------:R4:W1:Y:S01]  /*0b90*/  SYNCS.EXCH.64 URZ, [UR4+0x98], UR8 ;  /* 0x0000980804ff75b2 */ /* 0x0008620008000100 */
[----:B------:R4:W1:Y:S01]  /*0ba0*/  SYNCS.EXCH.64 URZ, [UR4+0xb8], UR6 ;  /* 0x0000b80604ff75b2 */ /* 0x0008620008000100 */
[----:B------:R4:W1:Y:S01]  /*0bb0*/  SYNCS.EXCH.64 URZ, [UR4+0xa0], UR8 ;  /* 0x0000a00804ff75b2 */ /* 0x0008620008000100 */
[----:B------:R4:W1:Y:S01]  /*0bc0*/  SYNCS.EXCH.64 URZ, [UR4+0xc0], UR6 ;  /* 0x0000c00604ff75b2 */ /* 0x0008620008000100 */
[----:B------:R4:W1:Y:S01]  /*0bd0*/  SYNCS.EXCH.64 URZ, [UR4+0xa8], UR8 ;  /* 0x0000a80804ff75b2 */ /* 0x0008620008000100 */
[----:B------:R4:W1:Y:S02]  /*0be0*/  SYNCS.EXCH.64 URZ, [UR4+0xc8], UR6 ;  /* 0x0000c80604ff75b2 */ /* 0x0008640008000100 */
[----:B----4-:R-:W-:Y:S01]  /*0bf0*/  NOP ;  /* 0x0000000000007918 */ /* 0x010fe20000000000 */
.L_x_13:
[----:B------:R-:W4:Y:S01]  /*0c00*/  SHFL.IDX PT, R2, R65, RZ, 0x1f ;  /* 0x00001fff41027589 */ /* 0x000f2200000e0000 */
[----:B------:R-:W1:Y:S01]  /*0c10*/  S2UR UR52, SR_CgaCtaId ;  /* 0x00000000003479c3 */ /* 0x000e620000008800 */
[----:B------:R-:W-:Y:S01]  /*0c20*/  NOP ;  /* 0x0000000000007918 */ /* 0x000fe20000000000 */
[----:B----4-:R-:W-:-:S13]  /*0c30*/  ISETP.NE.AND P0, PT, R2, 0x3, PT ;  /* 0x000000030200780c */ /* 0x010fda0003f05270 */
[----:B-1----:R-:W-:Y:S05]  /*0c40*/  @P0 BRA `(.L_x_14) ;  /* 0x0000000000340947 */ /* 0x002fea0003800000 */
[----:B--23--:R-:W-:Y:S01]  /*0c50*/  UMOV UR4, 0x400 ;  /* 0x0000040000047882 */ /* 0x00cfe20000000000 */
[----:B------:R-:W-:Y:S01]  /*0c60*/  UMOV UR6, 0x20 ;  /* 0x0000002000067882 */ /* 0x000fe20000000000 */
[----:B------:R-:W-:Y:S02]  /*0c70*/  ULEA UR4, UR52, UR4, 0x18 ;  /* 0x0000000434047291 */ /* 0x000fe4000f8ec0ff */
[----:B------:R-:W-:-:S04]  /*0c80*/  UIADD3 UR6, UPT, UPT, -UR6, 0x100000, URZ ;  /* 0x0010000006067890 */ /* 0x000fc8000fffe1ff */
[----:B------:R-:W-:Y:S02]  /*0c90*/  USHF.L.U32 UR7, UR6, 0xb, URZ ;  /* 0x0000000b06077899 */ /* 0x000fe400080006ff */
[----:B------:R-:W-:Y:S01]  /*0ca0*/  USHF.L.U32 UR6, UR6, 0x1, URZ ;  /* 0x0000000106067899 */ /* 0x000fe200080006ff */
[----:B------:R-:W-:Y:S01]  /*0cb0*/  ELECT P0, URZ, PT ;  /* 0x0000000000ff782f */ /* 0x000fe20003800000 */
[----:B------:R-:W1:Y:S10]  /*0cc0*/  FENCE.VIEW.ASYNC.S ;  /* 0x00000000000073c6 */ /* 0x000e740000000000 */
[----:B-1----:R1:W4:Y:S01]  /*0cd0*/  SYNCS.EXCH.64 URZ, [UR4+0xd0], UR6 ;  /* 0x0000d00604ff75b2 */ /* 0x0023220008000100 */
[----:B------:R1:W2:Y:S01]  /*0ce0*/  SYNCS.EXCH.64 URZ, [UR4+0xe0], UR6 ;  /* 0x0000e00604ff75b2 */ /* 0x0002a20008000100 */
[----:B------:R1:W3:Y:S01]  /*0cf0*/  SYNCS.EXCH.64 URZ, [UR4+0xd8], UR6 ;  /* 0x0000d80604ff75b2 */ /* 0x0002e20008000100 */
[----:B------:R1:W1:Y:S01]  /*0d00*/  SYNCS.EXCH.64 URZ, [UR4+0xe8], UR6 ;  /* 0x0000e80604ff75b2 */ /* 0x0002620008000100 */
[----:B------:R-:W-:Y:S01]  /*0d10*/  NOP ;  /* 0x0000000000007918 */ /* 0x000fe20000000000 */
.L_x_14:
[----:B-123--:R-:W1:Y:S01]  /*0d20*/  LDCU UR4, c[0x0][0x36c] ;  /* 0x00006d80ff0477ac */ /* 0x00ee620008000800 */
[----:B------:R-:W-:Y:S01]  /*0d30*/  ISETP.NE.OR P3, PT, R0, 0x2, !P3 ;  /* 0x000000020000780c */ /* 0x000fe20005f65670 */
[----:B------:R-:W-:Y:S01]  /*0d40*/  NOP ;  /* 0x0000000000007918 */ /* 0x000fe20000000000 */
[----:B------:R-:W-:Y:S01]  /*0d50*/  LOP3.LUT R0, R76, 0x1f, RZ, 0xc0, !PT ;  /* 0x0000001f4c007812 */ /* 0x000fe200078ec0ff */
[----:B------:R-:W-:Y:S02]  /*0d60*/  UISETP.NE.AND UP4, UPT, UR18, URZ, UPT ;  /* 0x000000ff1200728c */ /* 0x000fe4000bf85270 */
[----:B-1----:R-:W-:-:S09]  /*0d70*/  UISETP.EQ.U32.AND UP6, UPT, UR4, 0x1, UPT ;  /* 0x000000010400788c */ /* 0x002fd2000bfc2070 */
[----:B------:R-:W-:Y:S05]  /*0d80*/  BRA.U !UP6, `(.L_x_15) ;  /* 0x000000010e087547 */ /* 0x000fea000b800000 */
[----:B----4-:R-:W-:Y:S01]  /*0d90*/  UCGABAR_ARV ;  /* 0x00000000000079c7 */ /* 0x010fe20008000000 */
[----:B------:R-:W-:Y:S05]  /*0da0*/  BRA `(.L_x_16) ;  /* 0x0000000000047947 */ /* 0x000fea0003800000 */
.L_x_15:
[----:B----4-:R-:W-:Y:S01]  /*0db0*/  NOP ;  /* 0x0000000000007918 */ /* 0x010fe20000000000 */
.L_x_16:
[----:B------:R-:W1:Y:S01]  /*0dc0*/  S2UR UR24, SR_CTAID.X ;  /* 0x00000000001879c3 */ /* 0x000e620000002500 */
[----:B------:R-:W-:-:S05]  /*0dd0*/  CS2R.32 R67, SR_CgaSize ;  /* 0x0000000000437805 */ /* 0x000fca0000008a00 */
[----:B------:R-:W-:-:S05]  /*0de0*/  IMAD R67, R67, -0xa0, RZ ;  /* 0xffffff6043437824 */ /* 0x000fca00078e02ff */
[----:B------:R-:W-:-:S14]  /*0df0*/  R2UR UR5, R67 ;  /* 0x00000000430572ca */ /* 0x000fdc00000e0000 */
[----:B------:R-:W2:Y:S01]  /*0e00*/  LDCU UR5, c[0x0][UR5+0x2b0] ;  /* 0x00005600050577ac */ /* 0x000ea20008000800 */
[----:B------:R-:W-:-:S05]  /*0e10*/  CS2R.32 R67, SR_CgaSize ;  /* 0x0000000000437805 */ /* 0x000fca0000008a00 */
[----:B------:R-:W-:-:S05]  /*0e20*/  IMAD R67, R67, -0xa0, RZ ;  /* 0xffffff6043437824 */ /* 0x000fca00078e02ff */
[----:B------:R-:W-:-:S14]  /*0e30*/  R2UR UR4, R67 ;  /* 0x00000000430472ca */ /* 0x000fdc00000e0000 */
[----:B------:R-:W3:Y:S01]  /*0e40*/  LDCU UR4, c[0x0][UR4+0x2b4] ;  /* 0x00005680040477ac */ /* 0x000ee20008000800 */
[----:B------:R-:W4:Y:S01]  /*0e50*/  S2UR UR28, SR_CTAID.Y ;  /* 0x00000000001c79c3 */ /* 0x000f220000002600 */
[----:B------:R-:W-:-:S05]  /*0e60*/  CS2R.32 R67, SR_CgaSize ;  /* 0x0000000000437805 */ /* 0x000fca0000008a00 */
[----:B------:R-:W-:-:S05]  /*0e70*/  IMAD R67, R67, -0xa0, RZ ;  /* 0xffffff6043437824 */ /* 0x000fca00078e02ff */
[----:B------:R-:W-:-:S14]  /*0e80*/  R2UR UR6, R67 ;  /* 0x00000000430672ca */ /* 0x000fdc00000e0000 */
[----:B------:R-:W3:Y:S01]  /*0e90*/  LDCU UR6, c[0x0][UR6+0x2a0] ;  /* 0x00005400060677ac */ /* 0x000ee20008000800 */
[----:B------:R-:W-:-:S05]  /*0ea0*/  CS2R.32 R67, SR_CgaSize ;  /* 0x0000000000437805 */ /* 0x000fca0000008a00 */
[----:B------:R-:W-:-:S05]  /*0eb0*/  IMAD R67, R67, -0xa0, RZ ;  /* 0xffffff6043437824 */ /* 0x000fca00078e02ff */
[----:B------:R-:W-:-:S14]  /*0ec0*/  R2UR UR7, R67 ;  /* 0x00000000430772ca */ /* 0x000fdc00000e0000 */
[----:B------:R-:W3:Y:S01]  /*0ed0*/  LDCU UR7, c[0x0][UR7+0x2a4] ;  /* 0x00005480070777ac */ /* 0x000ee20008000800 */
[----:B------:R-:W-:Y:S01]  /*0ee0*/  USHF.L.U32 UR29, UR52, 0xb, URZ ;  /* 0x0000000b341d7899 */ /* 0x000fe200080006ff */
[----:B------:R-:W3:Y:S01]  /*0ef0*/  LDCU UR19, c[0x0][0xb24] ;  /* 0x00016480ff1377ac */ /* 0x000ee20008000800 */
[----:B------:R-:W3:Y:S01]  /*0f00*/  LDCU UR45, c[0x0][0xb24] ;  /* 0x00016480ff2d77ac */ /* 0x000ee20008000800 */
[----:B-1----:R-:W-:Y:S01]  /*0f10*/  I2FP.F32.U32 R3, UR24 ;  /* 0x0000001800037c45 */ /* 0x002fe20008201000 */
[----:B------:R-:W1:Y:S04]  /*0f20*/  LDCU UR22, c[0x0][0xb30] ;  /* 0x00016600ff1677ac */ /* 0x000e680008000800 */
[----:B--2---:R-:W-:Y:S01]  /*0f30*/  FMUL R3, R3, UR5 ;  /* 0x0000000503037c20 */ /* 0x004fe20008400000 */
[----:B------:R-:W-:Y:S01]  /*0f40*/  ULOP3.LUT UR29, UR29, 0x1800, URZ, 0xc0, !UPT ;  /* 0x000018001d1d7892 */ /* 0x000fe2000f8ec0ff */
[----:B----4-:R-:W-:-:S04]  /*0f50*/  I2FP.F32.U32 R2, UR28 ;  /* 0x0000001c00027c45 */ /* 0x010fc80008201000 */
[----:B------:R-:W2:Y:S01]  /*0f60*/  F2I.U32.TRUNC.NTZ R3, R3 ;  /* 0x0000000300037305 */ /* 0x000ea2000020f000 */
[----:B---3--:R-:W-:-:S07]  /*0f70*/  FMUL R2, R2, UR4 ;  /* 0x0000000402027c20 */ /* 0x008fce0008400000 */
[----:B------:R-:W3:Y:S01]  /*0f80*/  F2I.U32.TRUNC.NTZ R2, R2 ;  /* 0x0000000200027305 */ /* 0x000ee2000020f000 */
[----:B--2---:R-:W-:Y:S02]  /*0f90*/  R2UR UR5, R3 ;  /* 0x00000000030572ca */ /* 0x004fe400000e0000 */
[----:B---3--:R-:W-:Y:S02]  /*0fa0*/  R2UR UR4, R2 ;  /* 0x00000000020472ca */ /* 0x008fe400000e0000 */
[----:B------:R-:W-:-:S09]  /*0fb0*/  PRMT R2, RZ, 0x7610, R2 ;  /* 0x00007610ff027816 */ /* 0x000fd20000000002 */
[----:B------:R-:W-:-:S04]  /*0fc0*/  UIADD3 UR5, UPT, UPT, -UR5, URZ, URZ ;  /* 0x000000ff05057290 */ /* 0x000fc8000fffe1ff */
[----:B------:R-:W-:Y:S02]  /*0fd0*/  UIMAD UR5, UR6, UR5, UR24 ;  /* 0x00000005060572a4 */ /* 0x000fe4000f8e0218 */
[----:B------:R-:W-:-:S04]  /*0fe0*/  UIADD3 UR4, UPT, UPT, -UR4, URZ, URZ ;  /* 0x000000ff04047290 */ /* 0x000fc8000fffe1ff */
[----:B------:R-:W-:Y:S01]  /*0ff0*/  IMAD.U32 R67, RZ, RZ, UR5 ;  /* 0x00000005ff437e24 */ /* 0x000fe2000f8e00ff */
[----:B------:R-:W-:-:S06]  /*1000*/  UIMAD UR4, UR7, UR4, UR28 ;  /* 0x00000004070472a4 */ /* 0x000fcc000f8e021c */
[----:B------:R-:W-:Y:S01]  /*1010*/  IMAD.U32 R66, RZ, RZ, UR4 ;  /* 0x00000004ff427e24 */ /* 0x000fe2000f8e00ff */
[----:B-1----:R-:W-:Y:S06]  /*1020*/  BRA.U UP4, `(.L_x_17) ;  /* 0x0000000104487547 */ /* 0x002fec000b800000 */
[----:B------:R-:W-:Y:S02]  /*1030*/  R2UR UR4, R66 ;  /* 0x00000000420472ca */ /* 0x000fe400000e0000 */
[----:B------:R-:W-:-:S11]  /*1040*/  R2UR UR8, R67 ;  /* 0x00000000430872ca */ /* 0x000fd600000e0000 */
[----:B------:R-:W-:Y:S02]  /*1050*/  UISETP.NE.AND UP0, UPT, UR4, URZ, UPT ;  /* 0x000000ff0400728c */ /* 0x000fe4000bf05270 */
[----:B------:R-:W-:Y:S02]  /*1060*/  UISETP.NE.AND UP2, UPT, UR8, 0x1, UPT ;  /* 0x000000010800788c */ /* 0x000fe4000bf45270 */
[----:B------:R-:W-:-:S04]  /*1070*/  UISETP.EQ.OR UP0, UPT, UR8, URZ, !UP0 ;  /* 0x000000ff0800728c */ /* 0x000fc8000c702670 */
[----:B------:R-:W-:Y:S02]  /*1080*/  USEL UR7, URZ, 0x1, !UP0 ;  /* 0x00000001ff077887 */ /* 0x000fe4000c000000 */
[----:B------:R-:W-:-:S04]  /*1090*/  UISETP.NE.AND UP0, UPT, UR4, URZ, UPT ;  /* 0x000000ff0400728c */ /* 0x000fc8000bf05270 */
[----:B------:R-:W-:-:S04]  /*10a0*/  USEL UR4, URZ, 0x2, UP0 ;  /* 0x00000002ff047887 */ /* 0x000fc80008000000 */
[----:B------:R-:W-:Y:S02]  /*10b0*/  USEL UR6, UR4, 0x2, UP2 ;  /* 0x0000000204067887 */ /* 0x000fe40009000000 */
[----:B------:R-:W-:Y:S02]  /*10c0*/  USEL UR4, URZ, 0x4, UP0 ;  /* 0x00000004ff047887 */ /* 0x000fe40008000000 */
[----:B------:R-:W-:-:S04]  /*10d0*/  UISETP.NE.AND UP2, UPT, UR8, 0x2, UPT ;  /* 0x000000020800788c */ /* 0x000fc8000bf45270 */
[----:B------:R-:W-:Y:S02]  /*10e0*/  USEL UR5, UR4, 0x4, UP2 ;  /* 0x0000000404057887 */ /* 0x000fe40009000000 */
[----:B------:R-:W-:Y:S02]  /*10f0*/  USEL UR4, URZ, 0x8, UP0 ;  /* 0x00000008ff047887 */ /* 0x000fe40008000000 */
[----:B------:R-:W-:Y:S02]  /*1100*/  UISETP.NE.AND UP0, UPT, UR8, 0x3, UPT ;  /* 0x000000030800788c */ /* 0x000fe4000bf05270 */
[----:B------:R-:W-:Y:S02]  /*1110*/  UIADD3 UR5, UPT, UPT, UR5, UR6, UR7 ;  /* 0x0000000605057290 */ /* 0x000fe4000fffe007 */
[----:B------:R-:W-:-:S04]  /*1120*/  USEL UR4, UR4, 0x8, UP0 ;  /* 0x0000000804047887 */ /* 0x000fc80008000000 */
[----:B------:R-:W-:-:S06]  /*1130*/  UIADD3 UR4, UPT, UPT, UR5, UR4, URZ ;  /* 0x0000000405047290 */ /* 0x000fcc000fffe0ff */
[----:B------:R-:W-:-:S07]  /*1140*/  IMAD.U32 R2, RZ, RZ, UR4 ;  /* 0x00000004ff027e24 */ /* 0x000fce000f8e00ff */
.L_x_17:
[----:B------:R-:W1:Y:S01]  /*1150*/  S2UR UR36, SR_CTAID.Z ;  /* 0x00000000002479c3 */ /* 0x000e620000002700 */
[----:B------:R-:W-:-:S09]  /*1160*/  UISETP.GE.AND UP0, UPT, UR19, 0x1, UPT ;  /* 0x000000011300788c */ /* 0x000fd2000bf06270 */
[----:B------:R-:W-:Y:S05]  /*1170*/  BRA.U !UP0, `(.L_x_18) ;  /* 0x0000000108d07547 */ /* 0x000fea000b800000 */
[----:B------:R-:W2:Y:S01]  /*1180*/  LDCU UR20, c[0x0][0xb0c] ;  /* 0x00016180ff1477ac */ /* 0x000ea20008000800 */
[----:B------:R-:W3:Y:S01]  /*1190*/  LDCU.128 UR12, c[0x0][0xb10] ;  /* 0x00016200ff0c77ac */ /* 0x000ee20008000c00 */
[----:B------:R-:W4:Y:S01]  /*11a0*/  LDCU UR6, c[0x0][0x370] ;  /* 0x00006e00ff0677ac */ /* 0x000f220008000800 */
[----:B------:R-:W1:Y:S01]  /*11b0*/  LDCU UR7, c[0x0][0x374] ;  /* 0x00006e80ff0777ac */ /* 0x000e620008000800 */
[----:B------:R-:W1:Y:S01]  /*11c0*/  LDCU UR21, c[0x0][0xb20] ;  /* 0x00016400ff1577ac */ /* 0x000e620008000800 */
[----:B--2---:R-:W-:Y:S02]  /*11d0*/  UISETP.NE.AND UP0, UPT, UR20, 0x1, UPT ;  /* 0x000000011400788c */ /* 0x004fe4000bf05270 */
[----:B---3--:R-:W-:Y:S01]  /*11e0*/  UIMAD.WIDE.U32 UR4, UR24, UR12, URZ ;  /* 0x0000000c180472a5 */ /* 0x008fe2000f8e00ff */
[----:B------:R-:W2:Y:S01]  /*11f0*/  LDCU.64 UR8, c[0x0][0xb28] ;  /* 0x00016500ff0877ac */ /* 0x000ea20008000a00 */
[----:B----4-:R-:W-:Y:S02]  /*1200*/  UIMAD.WIDE.U32 UR10, UR6, UR12, URZ ;  /* 0x0000000c060a72a5 */ /* 0x010fe4000f8e00ff */
[----:B------:R-:W-:-:S02]  /*1210*/  USHF.R.U32.HI UR5, URZ, UR13, UR5 ;  /* 0x0000000dff057299 */ /* 0x000fc40008011605 */
[----:B------:R-:W-:Y:S02]  /*1220*/  UISETP.NE.AND UP2, UPT, UR19, 0x1, UPT ;  /* 0x000000011300788c */ /* 0x000fe4000bf45270 */
[----:B------:R-:W-:Y:S01]  /*1230*/  USEL UR5, UR24, UR5, !UP0 ;  /* 0x0000000518057287 */ /* 0x000fe2000c000000 */
[----:B------:R-:W-:Y:S01]  /*1240*/  UMOV UR10, UR11 ;  /* 0x0000000b000a7c82 */ /* 0x000fe20008000000 */
[----:B------:R-:W-:Y:S02]  /*1250*/  UIMAD.WIDE.U32 UR16, UR28, UR15, URZ ;  /* 0x0000000f1c1072a5 */ /* 0x000fe4000f8e00ff */
[----:B------:R-:W-:Y:S02]  /*1260*/  @UP0 USHF.R.U32.HI UR6, URZ, UR13, UR10 ;  /* 0x0000000dff060299 */ /* 0x000fe4000801160a */
[----:B------:R-:W-:Y:S02]  /*1270*/  UISETP.NE.AND UP0, UPT, UR14, 0x1, UPT ;  /* 0x000000010e00788c */ /* 0x000fe4000bf05270 */
[----:B-1----:R-:W-:-:S02]  /*1280*/  UIMAD.WIDE.U32 UR10, UR7, UR15, URZ ;  /* 0x0000000f070a72a5 */ /* 0x002fc4000f8e00ff */
[----:B--2---:R-:W-:Y:S01]  /*1290*/  UIMAD.WIDE.U32 UR12, UR6, UR8, URZ ;  /* 0x00000008060c72a5 */ /* 0x004fe2000f8e00ff */
[----:B------:R-:W-:Y:S02]  /*12a0*/  UMOV UR4, UR17 ;  /* 0x0000001100047c82 */ /* 0x000fe40008000000 */
[----:B------:R-:W-:Y:S02]  /*12b0*/  USHF.R.U32.HI UR4, URZ, UR21, UR4 ;  /* 0x00000015ff047299 */ /* 0x000fe40008011604 */
[----:B------:R-:W-:Y:S02]  /*12c0*/  UMOV UR10, UR11 ;  /* 0x0000000b000a7c82 */ /* 0x000fe40008000000 */
[----:B------:R-:W-:Y:S01]  /*12d0*/  UMOV UR12, UR13 ;  /* 0x0000000d000c7c82 */ /* 0x000fe20008000000 */
[----:B------:R-:W-:Y:S02]  /*12e0*/  @UP0 USHF.R.U32.HI UR7, URZ, UR21, UR10 ;  /* 0x00000015ff070299 */ /* 0x000fe4000801160a */
[----:B------:R-:W-:-:S02]  /*12f0*/  USEL UR4, UR28, UR4, !UP0 ;  /* 0x000000041c047287 */ /* 0x000fc4000c000000 */
[----:B------:R-:W-:Y:S02]  /*1300*/  UIMAD.WIDE.U32 UR10, UR7, UR8, URZ ;  /* 0x00000008070a72a5 */ /* 0x000fe4000f8e00ff */
[----:B------:R-:W-:Y:S02]  /*1310*/  @UP2 USHF.R.U32.HI UR6, URZ, UR9, UR12 ;  /* 0x00000009ff062299 */ /* 0x000fe4000801160c */
[----:B------:R-:W-:-:S03]  /*1320*/  UIMAD.WIDE.U32 UR12, UR4, UR8, URZ ;  /* 0x00000008040c72a5 */ /* 0x000fc6000f8e00ff */
[----:B------:R-:W-:Y:S02]  /*1330*/  UMOV UR10, UR11 ;  /* 0x0000000b000a7c82 */ /* 0x000fe40008000000 */
[----:B------:R-:W-:Y:S02]  /*1340*/  @UP2 USHF.R.U32.HI UR7, URZ, UR9, UR10 ;  /* 0x00000009ff072299 */ /* 0x000fe4000801160a */
[----:B------:R-:W-:Y:S02]  /*1350*/  UIMAD UR10, UR6, UR19, URZ ;  /* 0x00000013060a72a4 */ /* 0x000fe4000f8e02ff */
[----:B------:R-:W-:-:S04]  /*1360*/  UIMAD UR7, UR7, UR19, URZ ;  /* 0x00000013070772a4 */ /* 0x000fc8000f8e02ff */
[----:B------:R-:W-:-:S03]  /*1370*/  UISETP.GE.AND UP0, UPT, UR4, UR7, UPT ;  /* 0x000000070400728c */ /* 0x000fc6000bf06270 */
[----:B------:R-:W-:Y:S01]  /*1380*/  UMOV UR7, UR13 ;  /* 0x0000000d00077c82 */ /* 0x000fe20008000000 */
[----:B------:R-:W-:Y:S02]  /*1390*/  UISETP.GE.OR UP0, UPT, UR5, UR10, UP0 ;  /* 0x0000000a0500728c */ /* 0x000fe40008706670 */
[----:B------:R-:W-:Y:S02]  /*13a0*/  UIMAD.WIDE.U32 UR10, UR5, UR8, URZ ;  /* 0x00000008050a72a5 */ /* 0x000fe4000f8e00ff */
[----:B------:R-:W-:Y:S02]  /*13b0*/  USHF.R.U32.HI UR7, URZ, UR9, UR7 ;  /* 0x00000009ff077299 */ /* 0x000fe40008011607 */
[----:B------:R-:W-:Y:S02]  /*13c0*/  UIADD3 UR10, UPT, UPT, -UR4, URZ, URZ ;  /* 0x000000ff040a7290 */ /* 0x000fe4000fffe1ff */
[----:B------:R-:W-:Y:S02]  /*13d0*/  USEL UR7, UR4, UR7, !UP2 ;  /* 0x0000000704077287 */ /* 0x000fe4000d000000 */
[----:B------:R-:W-:Y:S01]  /*13e0*/  UIMAD UR10, UR14, UR10, UR28 ;  /* 0x0000000a0e0a72a4 */ /* 0x000fe2000f8e021c */
[----:B------:R-:W-:Y:S01]  /*13f0*/  @!UP0 UMOV UR8, UR11 ;  /* 0x0000000b00088c82 */ /* 0x000fe20008000000 */
[----:B------:R-:W-:-:S02]  /*1400*/  UIADD3 UR11, UPT, UPT, -UR5, URZ, URZ ;  /* 0x000000ff050b7290 */ /* 0x000fc4000fffe1ff */
[----:B------:R-:W-:Y:S02]  /*1410*/  @!UP0 USHF.R.U32.HI UR8, URZ, UR9, UR8 ;  /* 0x00000009ff088299 */ /* 0x000fe40008011608 */
[----:B------:R-:W-:Y:S02]  /*1420*/  UIADD3 UR9, UPT, UPT, -UR7, URZ, URZ ;  /* 0x000000ff07097290 */ /* 0x000fe4000fffe1ff */
[----:B------:R-:W-:Y:S02]  /*1430*/  @!UP0 USEL UR8, UR5, UR8, !UP2 ;  /* 0x0000000805088287 */ /* 0x000fe4000d000000 */
[----:B------:R-:W-:Y:S02]  /*1440*/  UIMAD UR9, UR19, UR9, UR4 ;  /* 0x00000009130972a4 */ /* 0x000fe4000f8e0204 */
[----:B------:R-:W-:Y:S02]  /*1450*/  @!UP0 UIADD3 UR7, UPT, UPT, UR7, -UR8, URZ ;  /* 0x8000000807078290 */ /* 0x000fe4000fffe0ff */
[----:B------:R-:W-:-:S02]  /*1460*/  @!UP0 UIMAD UR6, UR9, UR6, UR8 ;  /* 0x00000006090682a4 */ /* 0x000fc4000f8e0208 */
[----:B------:R-:W-:Y:S02]  /*1470*/  @!UP0 UIMAD UR4, UR7, UR19, UR5 ;  /* 0x00000013070482a4 */ /* 0x000fe4000f8e0205 */
[----:B------:R-:W-:Y:S02]  /*1480*/  UIMAD UR24, UR20, UR11, UR24 ;  /* 0x0000000b141872a4 */ /* 0x000fe4000f8e0218 */
[----:B------:R-:W-:Y:S01]  /*1490*/  UIMAD UR28, UR4, UR14, UR10 ;  /* 0x0000000e041c72a4 */ /* 0x000fe2000f8e020a */
[----:B------:R-:W-:Y:S02]  /*14a0*/  @!UP0 UMOV UR5, UR6 ;  /* 0x0000000600058c82 */ /* 0x000fe40008000000 */
[----:B------:R-:W-:-:S12]  /*14b0*/  UIMAD UR24, UR5, UR20, UR24 ;  /* 0x00000014051872a4 */ /* 0x000fd8000f8e0218 */
.L_x_18:
[----:B------:R-:W-:-:S09]  /*14c0*/  UISETP.NE.AND UP0, UPT, UR22, 0x1, UPT ;  /* 0x000000011600788c */ /* 0x000fd2000bf05270 */
[----:B------:R-:W-:Y:S05]  /*14d0*/  BRA.U UP0, `(.L_x_19) ;  /* 0x0000000100407547 */ /* 0x000fea000b800000 */
[----:B------:R-:W2:Y:S01]  /*14e0*/  LDCU.128 UR8, c[0x0][0xb10] ;  /* 0x00016200ff0877ac */ /* 0x000ea20008000c00 */
[----:B------:R-:W3:Y:S01]  /*14f0*/  LDCU UR12, c[0x0][0xb0c] ;  /* 0x00016180ff0c77ac */ /* 0x000ee20008000800 */
[----:B------:R-:W4:Y:S01]  /*1500*/  LDCU UR13, c[0x0][0xb20] ;  /* 0x00016400ff0d77ac */ /* 0x000f220008000800 */
[----:B--2---:R-:W-:Y:S02]  /*1510*/  UIMAD.WIDE.U32 UR4, UR24, UR8, URZ ;  /* 0x00000008180472a5 */ /* 0x004fe4000f8e00ff */
[----:B------:R-:W-:Y:S02]  /*1520*/  UIMAD.WIDE.U32 UR6, UR28, UR11, URZ ;  /* 0x0000000b1c0672a5 */ /* 0x000fe4000f8e00ff */
[----:B---3--:R-:W-:Y:S02]  /*1530*/  UISETP.NE.AND UP0, UPT, UR12, 0x1, UPT ;  /* 0x000000010c00788c */ /* 0x008fe4000bf05270 */
[----:B------:R-:W-:-:S03]  /*1540*/  USHF.R.U32.HI UR5, URZ, UR9, UR5 ;  /* 0x00000009ff057299 */ /* 0x000fc60008011605 */
[----:B------:R-:W-:Y:S01]  /*1550*/  UMOV UR4, UR7 ;  /* 0x0000000700047c82 */ /* 0x000fe20008000000 */
[----:B------:R-:W-:Y:S02]  /*1560*/  USEL UR5, UR24, UR5, !UP0 ;  /* 0x0000000518057287 */ /* 0x000fe4000c000000 */
[----:B------:R-:W-:Y:S02]  /*1570*/  UISETP.NE.AND UP0, UPT, UR10, 0x1, UPT ;  /* 0x000000010a00788c */ /* 0x000fe4000bf05270 */
[----:B----4-:R-:W-:-:S04]  /*1580*/  USHF.R.U32.HI UR4, URZ, UR13, UR4 ;  /* 0x0000000dff047299 */ /* 0x010fc80008011604 */
[----:B------:R-:W-:-:S04]  /*1590*/  USEL UR4, UR28, UR4, !UP0 ;  /* 0x000000041c047287 */ /* 0x000fc8000c000000 */
[----:B------:R-:W-:Y:S02]  /*15a0*/  UIADD3 UR6, UPT, UPT, UR5, -UR4, URZ ;  /* 0x8000000405067290 */ /* 0x000fe4000fffe0ff */
[----:B------:R-:W-:Y:S02]  /*15b0*/  UIADD3 UR4, UPT, UPT, -UR5, UR4, URZ ;  /* 0x0000000405047290 */ /* 0x000fe4000fffe1ff */
[----:B------:R-:W-:Y:S02]  /*15c0*/  UIMAD UR28, UR6, UR10, UR28 ;  /* 0x0000000a061c72a4 */ /* 0x000fe4000f8e021c */
[----:B------:R-:W-:-:S12]  /*15d0*/  UIMAD UR24, UR4, UR12, UR24 ;  /* 0x0000000c041872a4 */ /* 0x000fd8000f8e0218 */
.L_x_19:
[----:B------:R-:W-:Y:S01]  /*15e0*/  UISETP.NE.AND UP0, UPT, UR18, 0x2, UPT ;  /* 0x000000021200788c */ /* 0x000fe2000bf05270 */
[----:B------:R-:W-:Y:S09]  /*15f0*/  BRA.U !UP6, `(.L_x_20) ;  /* 0x000000010e0c7547 */ /* 0x000ff2000b800000 */
[----:B------:R-:W-:Y:S01]  /*1600*/  UCGABAR_WAIT ;  /* 0x0000000000007dc7 */ /* 0x000fe20008000000 */
[----:B------:R-:W-:Y:S01]  /*1610*/  CCTL.IVALL ;  /* 0x00000000ff00798f */ /* 0x000fe20002000000 */
[----:B------:R-:W-:Y:S05]  /*1620*/  BRA `(.L_x_21) ;  /* 0x0000000000047947 */ /* 0x000fea0003800000 */
.L_x_20:
[----:B------:R-:W-:Y:S06]  /*1630*/  BAR.SYNC.DEFER_BLOCKING 0x0 ;  /* 0x0000000000007b1d */ /* 0x000fec0000010000 */
.L_x_21:
[----:B------:R-:W-:Y:S05]  /*1640*/  BRA.U UP0, `(.L_x_22) ;  /* 0x0000001100e87547 */ /* 0x000fea000b800000 */
[----:B------:R-:W2:Y:S01]  /*1650*/  LDCU UR6, c[0x0][0x38c] ;  /* 0x00007180ff0677ac */ /* 0x000ea20008000800 */
[----:B------:R-:W-:Y:S01]  /*1660*/  PLOP3.LUT P1, PT, PT, PT, UP3, 0x80, 0x8 ;  /* 0x000000000008781c */ /* 0x000fe20003f2f038 */
[----:B------:R-:W-:Y:S01]  /*1670*/  IMAD.MOV.U32 R12, RZ, RZ, 0x1 ;  /* 0x00000001ff0c7424 */ /* 0x000fe200078e00ff */
[----:B------:R-:W-:Y:S01]  /*1680*/  ISETP.EQ.OR P2, PT, R0, RZ, P3 ;  /* 0x000000ff0000720c */ /* 0x000fe20001f42670 */
[----:B------:R-:W-:Y:S01]  /*1690*/  UISETP.NE.AND UP1, UPT, UR18, URZ, UPT ;  /* 0x000000ff1200728c */ /* 0x000fe2000bf25270 */
[----:B------:R-:W-:Y:S01]  /*16a0*/  PLOP3.LUT P1, PT, P1, PT, PT, 0x8, 0x80 ;  /* 0x000000000080781c */ /* 0x000fe20000f2e170 */
[----:B------:R-:W-:Y:S01]  /*16b0*/  USEL UR30, URZ, 0x1, UP5 ;  /* 0x00000001ff1e7887 */ /* 0x000fe2000a800000 */
[----:B------:R-:W-:Y:S01]  /*16c0*/  CS2R R10, SRZ ;  /* 0x00000000000a7805 */ /* 0x000fe2000001ff00 */
[----:B------:R-:W-:Y:S01]  /*16d0*/  IMAD.MOV.U32 R9, RZ, RZ, RZ ;  /* 0x000000ffff097224 */ /* 0x000fe200078e00ff */
[----:B------:R-:W3:Y:S01]  /*16e0*/  LDCU UR43, c[0x0][0x370] ;  /* 0x00006e00ff2b77ac */ /* 0x000ee20008000800 */
[----:B------:R-:W-:Y:S01]  /*16f0*/  IMAD.MOV.U32 R8, RZ, RZ, 0x1 ;  /* 0x00000001ff087424 */ /* 0x000fe200078e00ff */
[----:B------:R-:W4:Y:S01]  /*1700*/  LDCU.64 UR40, c[0x0][0x348] ;  /* 0x00006900ff2877ac */ /* 0x000f220008000a00 */
[----:B------:R-:W-:-:S02]  /*1710*/  USHF.R.U32.HI UR48, URZ, 0x5, UR29 ;  /* 0x00000005ff307899 */ /* 0x000fc4000801161d */
[----:B--2---:R-:W-:Y:S02]  /*1720*/  UIADD3 UR5, UPT, UPT, UR6, 0x3f, URZ ;  /* 0x0000003f06057890 */ /* 0x004fe4000fffe0ff */
[----:B------:R-:W-:Y:S02]  /*1730*/  UIADD3 UR49, UPT, UPT, UR6, 0x7e, URZ ;  /* 0x0000007e06317890 */ /* 0x000fe4000fffe0ff */
[----:B------:R-:W-:Y:S01]  /*1740*/  USHF.R.S32.HI UR4, URZ, 0x1f, UR5 ;  /* 0x0000001fff047899 */ /* 0x000fe20008011405 */
[----:B------:R-:W2:Y:S03]  /*1750*/  LDCU UR42, c[0x0][0x374] ;  /* 0x00006e80ff2a77ac */ /* 0x000ea60008000800 */
[----:B------:R-:W-:Y:S02]  /*1760*/  ULEA.HI UR4, UR4, UR5, URZ, 0x6 ;  /* 0x0000000504047291 */ /* 0x000fe4000f8f30ff */
[----:B------:R-:W-:-:S02]  /*1770*/  USEL UR30, UR30, 0x2, UP1 ;  /* 0x000000021e1e7887 */ /* 0x000fc40008800000 */
[----:B------:R-:W-:Y:S02]  /*1780*/  USHF.R.S32.HI UR46, URZ, 0x6, UR4 ;  /* 0x00000006ff2e7899 */ /* 0x000fe40008011404 */
[----:B------:R-:W-:Y:S02]  /*1790*/  UIADD3 UR4, UPT, UPT, UR6, -0x1, URZ ;  /* 0xffffffff06047890 */ /* 0x000fe4000fffe0ff */
[----:B------:R-:W-:Y:S02]  /*17a0*/  UISETP.LT.U32.AND UP0, UPT, UR46, 0x2, UPT ;  /* 0x000000022e00788c */ /* 0x000fe4000bf01070 */
[----:B------:R-:W-:Y:S02]  /*17b0*/  UISETP.GE.U32.AND UP2, UPT, UR4, -0x7f, UPT ;  /* 0xffffff810400788c */ /* 0x000fe4000bf46070 */
[----:B------:R-:W-:Y:S01]  /*17c0*/  USEL UR44, UR46, 0x2, UP0 ;  /* 0x000000022e2c7887 */ /* 0x000fe20008000000 */
[----:B------:R-:W-:-:S03]  /*17d0*/  UMOV UR22, URZ ;  /* 0x000000ff00167c82 */ /* 0x000fc60008000000 */
[----:B------:R-:W-:Y:S02]  /*17e0*/  UIADD3 UR23, UPT, UPT, UR44, -0x1, URZ ;  /* 0xffffffff2c177890 */ /* 0x000fe4000fffe0ff */
[----:B------:R-:W-:-:S03]  /*17f0*/  UIADD3 UR47, UPT, UPT, UR46, -UR44, URZ ;  /* 0x8000002c2e2f7290 */ /* 0x000fc6000fffe0ff */
[----:B------:R-:W-:-:S04]  /*1800*/  @UP2 UIADD3 UR23, UPT, UPT, UR44, URZ, URZ ;  /* 0x000000ff2c172290 */ /* 0x000fc8000fffe0ff */
[----:B--234-:R-:W-:-:S12]  /*1810*/  UIADD3 UR23, UPT, UPT, UR23, 0x1, URZ ;  /* 0x0000000117177890 */ /* 0x01cfd8000fffe0ff */
.L_x_42:
[----:B------:R-:W-:Y:S01]  /*1820*/  UISETP.NE.AND UP0, UPT, UR52, URZ, UPT ;  /* 0x000000ff3400728c */ /* 0x000fe2000bf05270 */
[----:B------:R-:W2:Y:S08]  /*1830*/  S2UR UR52, SR_CgaCtaId ;  /* 0x00000000003479c3 */ /* 0x000eb00000008800 */
[----:B-1----:R-:W-:Y:S05]  /*1840*/  BRA.U UP0, `(.L_x_23) ;  /* 0x0000000100347547 */ /* 0x002fea000b800000 */
[----:B------:R-:W3:Y:S01]  /*1850*/  S2R R0, SR_CgaCtaId ;  /* 0x0000000000007919 */ /* 0x000ee20000008800 */
[----:B------:R-:W-:Y:S02]  /*1860*/  MOV R3, 0x400 ;  /* 0x0000040000037802 */ /* 0x000fe40000000f00 */
[----:B------:R-:W-:Y:S02]  /*1870*/  SHF.L.U32 R2, R8, 0x1f, RZ ;  /* 0x0000001f08027819 */ /* 0x000fe400000006ff */
[----:B---3--:R-:W-:-:S05]  /*1880*/  LEA R0, R0, R3, 0x18 ;  /* 0x0000000300007211 */ /* 0x008fca00078ec0ff */
[----:B------:R-:W-:-:S04]  /*1890*/  IMAD R3, R9, 0x8, R0 ;  /* 0x0000000809037824 */ /* 0x000fc800078e0200 */
[----:B------:R-:W3:Y:S02]  /*18a0*/  SYNCS.PHASECHK.TRANS64.TRYWAIT P0, [R3+URZ+0xe0], R2 ;  /* 0x0000e002030075a7 */ /* 0x000ee400080011ff */
[----:B---3--:R-:W-:Y:S05]  /*18b0*/  @!P0 BRA `(.L_x_24) ;  /* 0x0000009000488947 */ /* 0x008fea0003800000 */
.L_x_172:
[----:B------:R-:W-:Y:S01]  /*18c0*/  VIADD R9, R9, 0x1 ;  /* 0x0000000109097836 */ /* 0x000fe20000000000 */
[----:B------:R3:W-:Y:S04]  /*18d0*/  SYNCS.ARRIVE.TRANS64.A1T0 RZ, [R3+URZ+0xd0], RZ ;  /* 0x0000d0ff03ff79a7 */ /* 0x0007e800081000ff */
[----:B------:R-:W-:-:S04]  /*18e0*/  ISETP.NE.AND P0, PT, R9, 0x2, PT ;  /* 0x000000020900780c */ /* 0x000fc80003f05270 */
[----:B------:R-:W-:Y:S02]  /*18f0*/  SEL R9, R9, RZ, P0 ;  /* 0x000000ff09097207 */ /* 0x000fe40000000000 */
[----:B---3--:R-:W-:-:S04]  /*1900*/  SEL R3, RZ, 0x1, P0 ;  /* 0x00000001ff037807 */ /* 0x008fc80000000000 */
[----:B------:R-:W-:-:S07]  /*1910*/  LOP3.LUT R8, R8, R3, RZ, 0x3c, !PT ;  /* 0x0000000308087212 */ /* 0x000fce00078e3cff */
.L_x_23:
[----:B------:R-:W-:Y:S01]  /*1920*/  UMOV UR13, 0x400 ;  /* 0x00000400000d7882 */ /* 0x000fe20000000000 */
[----:B------:R-:W-:Y:S01]  /*1930*/  SHF.L.U32 R0, R12, 0x1f, RZ ;  /* 0x0000001f0c007819 */ /* 0x000fe200000006ff */
[----:B--2---:R-:W-:Y:S02]  /*1940*/  ULEA UR13, UR52, UR13, 0x18 ;  /* 0x0000000d340d7291 */ /* 0x004fe4000f8ec0ff */
[----:B------:R-:W-:Y:S02]  /*1950*/  UISETP.GE.U32.AND UP0, UPT, UR49, 0x7f, UPT ;  /* 0x0000007f3100788c */ /* 0x000fe4000bf06070 */
[----:B------:R-:W-:Y:S02]  /*1960*/  ULEA UR4, UR22, UR13, 0x3 ;  /* 0x0000000d16047291 */ /* 0x000fe4000f8e18ff */
[----:B------:R-:W-:Y:S02]  /*1970*/  USHF.L.U32 UR35, UR24, 0x6, URZ ;  /* 0x0000000618237899 */ /* 0x000fe400080006ff */
[----:B------:R-:W-:Y:S01]  /*1980*/  ULEA UR19, UR28, UR48, 0x8 ;  /* 0x000000301c137291 */ /* 0x000fe2000f8e40ff */
[----:B------:R-:W-:-:S04]  /*1990*/  UMOV UR14, URZ ;  /* 0x000000ff000e7c82 */ /* 0x000fc80008000000 */
[----:B------:R2:W3:Y:S01]  /*19a0*/  SYNCS.PHASECHK.TRANS64.TRYWAIT P0, [UR4+0x10], R0 ;  /* 0x00001000ff0075a7 */ /* 0x0004e20008001104 */
[----:B------:R-:W-:Y:S06]  /*19b0*/  BRA.U !UP0, `(.L_x_25) ;  /* 0x0000000108f47547 */ /* 0x000fec000b800000 */
[----:B------:R-:W-:Y:S01]  /*19c0*/  UMOV UR21, URZ ;  /* 0x000000ff00157c82 */ /* 0x000fe20008000000 */
[----:B------:R-:W-:-:S05]  /*19d0*/  UMOV UR4, UR22 ;  /* 0x0000001600047c82 */ /* 0x000fca0008000000 */
.L_x_31:
[----:B------:R-:W-:Y:S01]  /*19e0*/  ULEA UR33, UR4, UR13, 0x3 ;  /* 0x0000000d04217291 */ /* 0x000fe2000f8e18ff */
[----:B---3--:R-:W-:Y:S01]  /*19f0*/  @!P3 MOV R2, 0x14000 ;  /* 0x000140000002b802 */ /* 0x008fe20000000f00 */
[----:B-1-3--:R-:W-:Y:S10]  /*1a00*/  @P0 BRA `(.L_x_26) ;  /* 0x00000000000c0947 */ /* 0x00aff40003800000 */
[----:B------:R-:W-:-:S04]  /*1a10*/  SHF.L.U32 R3, R12, 0x1f, RZ ;  /* 0x0000001f0c037819 */ /* 0x000fc800000006ff */
[----:B------:R-:W3:Y:S02]  /*1a20*/  SYNCS.PHASECHK.TRANS64.TRYWAIT P0, [UR33+0x10], R3 ;  /* 0x00001003ff0075a7 */ /* 0x000ee40008001121 */
[----:B---3--:R-:W-:Y:S05]  /*1a30*/  @!P0 BRA `(.L_x_27) ;  /* 0x0000008c00fc8947 */ /* 0x008fea0003800000 */
.L_x_26:
[----:B------:R3:W-:Y:S01]  /*1a40*/  @!P3 SYNCS.ARRIVE.TRANS64 RZ, [UR33], R2 ;  /* 0x00000002ffffb9a7 */ /* 0x0007e20008000021 */
[----:B------:R-:W-:-:S04]  /*1a50*/  ULOP3.LUT UR5, UR30, 0x2, URZ, 0xfc, !UPT ;  /* 0x000000021e057892 */ /* 0x000fc8000f8efcff */
[----:B------:R-:W-:-:S09]  /*1a60*/  UISETP.NE.AND UP0, UPT, UR5, 0x2, UPT ;  /* 0x000000020500788c */ /* 0x000fd2000bf05270 */
[----:B------:R-:W-:Y:S05]  /*1a70*/  BRA.U UP0, `(.L_x_28) ;  /* 0x0000000100047547 */ /* 0x000fea000b800000 */
[----:B-1----:R-:W-:Y:S05]  /*1a80*/  BPT.TRAP 0x1 ;  /* 0x000000040000795c */ /* 0x002fea0000300000 */
.L_x_28:
[----:B------:R-:W-:Y:S04]  /*1a90*/  BSSY.RECONVERGENT B0, `(.L_x_29) ;  /* 0x0000003000007945 */ /* 0x000fe80003800200 */
[----:B------:R-:W-:Y:S05]  /*1aa0*/  @P2 BRA `(.L_x_30) ;  /* 0x0000000000042947 */ /* 0x000fea0003800000 */
[----:B-1----:R-:W-:Y:S05]  /*1ab0*/  BPT.TRAP 0x1 ;  /* 0x000000040000795c */ /* 0x002fea0000300000 */
.L_x_30:
[----:B-1----:R-:W-:Y:S05]  /*1ac0*/  BSYNC.RECONVERGENT B0 ;  /* 0x0000000000007941 */ /* 0x002fea0003800200 */
.L_x_29:
[----:B------:R-:W-:Y:S02]  /*1ad0*/  UIADD3 UR5, UPT, UPT, UR4, 0x1, URZ ;  /* 0x0000000104057890 */ /* 0x000fe4000fffe0ff */
[----:B------:R-:W-:Y:S02]  /*1ae0*/  USHF.L.U32 UR4, UR4, 0xe, URZ ;  /* 0x0000000e04047899 */ /* 0x000fe400080006ff */
[----:B------:R-:W-:Y:S02]  /*1af0*/  UISETP.NE.AND UP0, UPT, UR5, 0x2, UPT ;  /* 0x000000020500788c */ /* 0x000fe4000bf05270 */
[----:B------:R-:W-:Y:S02]  /*1b00*/  USHF.L.U32 UR34, UR21, 0x6, URZ ;  /* 0x0000000615227899 */ /* 0x000fe400080006ff */
[----:B------:R-:W-:Y:S02]  /*1b10*/  USEL UR6, URZ, 0x1, UP0 ;  /* 0x00000001ff067887 */ /* 0x000fe40008000000 */
[----:B------:R-:W-:-:S02]  /*1b20*/  USEL UR22, UR5, URZ, UP0 ;  /* 0x000000ff05167287 */ /* 0x000fc40008000000 */
[----:B------:R-:W-:Y:S02]  /*1b30*/  UIADD3 UR14, UP0, UPT, UR40, 0x180, URZ ;  /* 0x00000180280e7890 */ /* 0x000fe4000ff1e0ff */
[----:B------:R-:W-:Y:S01]  /*1b40*/  ULOP3.LUT UR8, UR4, UR29, URZ, 0xfc, !UPT ;  /* 0x0000001d04087292 */ /* 0x000fe2000f8efcff */
[----:B------:R-:W-:Y:S01]  /*1b50*/  LOP3.LUT R12, R12, UR6, RZ, 0x3c, !PT ;  /* 0x000000060c0c7c12 */ /* 0x000fe2000f8e3cff */
[----:B------:R-:W-:Y:S02]  /*1b60*/  UIADD3 UR21, UPT, UPT, UR21, 0x1, URZ ;  /* 0x0000000115157890 */ /* 0x000fe4000fffe0ff */
[----:B------:R-:W-:Y:S01]  /*1b70*/  UIADD3 UR6, UP1, UPT, UR40, 0x80, URZ ;  /* 0x0000008028067890 */ /* 0x000fe2000ff3e0ff */
[----:B--2---:R-:W-:Y:S01]  /*1b80*/  SHF.L.U32 R0, R12, 0x1f, RZ ;  /* 0x0000001f0c007819 */ /* 0x004fe200000006ff */
[----:B------:R-:W-:Y:S02]  /*1b90*/  UIADD3 UR24, UPT, UPT, UR13, UR4, URZ ;  /* 0x000000040d187290 */ /* 0x000fe4000fffe0ff */
[----:B------:R-:W-:-:S02]  /*1ba0*/  UIADD3.X UR15, UPT, UPT, URZ, UR41, URZ, UP0, !UPT ;  /* 0x00000029ff0f7290 */ /* 0x000fc400087fe4ff */
[----:B------:R-:W-:Y:S02]  /*1bb0*/  ULEA UR8, UR8, UR13, 0x2 ;  /* 0x0000000d08087291 */ /* 0x000fe4000f8e10ff */
[----:B------:R-:W-:Y:S02]  /*1bc0*/  ULEA UR5, UR22, UR13, 0x3 ;  /* 0x0000000d16057291 */ /* 0x000fe4000f8e18ff */
[----:B------:R-:W-:Y:S02]  /*1bd0*/  UISETP.NE.AND UP0, UPT, UR21, UR23, UPT ;  /* 0x000000171500728c */ /* 0x000fe4000bf05270 */
[----:B------:R-:W-:Y:S02]  /*1be0*/  UIADD3.X UR7, UPT, UPT, URZ, UR41, URZ, UP1, !UPT ;  /* 0x00000029ff077290 */ /* 0x000fe40008ffe4ff */
[----:B------:R-:W-:Y:S02]  /*1bf0*/  UIADD3 UR32, UPT, UPT, UR24, 0x8800, URZ ;  /* 0x0000880018207890 */ /* 0x000fe4000fffe0ff */
[----:B------:R-:W-:Y:S01]  /*1c00*/  UIADD3 UR26, UPT, UPT, UR34, 0x20, URZ ;  /* 0x00000020221a7890 */ /* 0x000fe2000fffe0ff */
[----:B------:R4:W1:Y:S01]  /*1c10*/  SYNCS.PHASECHK.TRANS64.TRYWAIT P0, [UR5+0x10], R0 ;  /* 0x00001000ff0075a7 */ /* 0x0008620008001105 */
[----:B------:R-:W-:-:S02]  /*1c20*/  UIADD3 UR24, UPT, UPT, UR24, 0xa800, URZ ;  /* 0x0000a80018187890 */ /* 0x000fc4000fffe0ff */
[----:B------:R-:W-:Y:S02]  /*1c30*/  UIADD3 UR16, UPT, UPT, UR8, 0x10800, URZ ;  /* 0x0001080008107890 */ /* 0x000fe4000fffe0ff */
[----:B------:R-:W-:Y:S01]  /*1c40*/  UIADD3 UR8, UPT, UPT, UR8, 0x18800, URZ ;  /* 0x0001880008087890 */ /* 0x000fe2000fffe0ff */
[----:B------:R-:W-:Y:S01]  /*1c50*/  UMOV UR38, 0x0 ;  /* 0x0000000000267882 */ /* 0x000fe20000000000 */
[----:B------:R-:W-:Y:S01]  /*1c60*/  UMOV UR39, 0x10000000 ;  /* 0x1000000000277882 */ /* 0x000fe20000000000 */
[----:B------:R-:W-:Y:S01]  /*1c70*/  UMOV UR25, UR33 ;  /* 0x0000002100197c82 */ /* 0x000fe20008000000 */
[----:B------:R-:W-:Y:S01]  /*1c80*/  UMOV UR27, UR35 ;  /* 0x00000023001b7c82 */ /* 0x000fe20008000000 */
[----:B------:R-:W-:Y:S01]  /*1c90*/  UMOV UR28, UR36 ;  /* 0x00000024001c7c82 */ /* 0x000fe20008000000 */
[----:B------:R-:W-:Y:S01]  /*1ca0*/  UMOV UR5, 0xf0000 ;  /* 0x000f000000057882 */ /* 0x000fe20000000000 */
[----:B------:R-:W-:Y:S01]  /*1cb0*/  UMOV UR17, UR33 ;  /* 0x0000002100117c82 */ /* 0x000fe20008000000 */
[----:B------:R-:W-:Y:S01]  /*1cc0*/  UMOV UR20, UR36 ;  /* 0x0000002400147c82 */ /* 0x000fe20008000000 */
[----:B------:R-:W-:Y:S01]  /*1cd0*/  UMOV UR18, UR34 ;  /* 0x0000002200127c82 */ /* 0x000fe20008000000 */
[----:B------:R-:W-:Y:S01]  /*1ce0*/  UTMALDG.3D [UR32], [UR6], desc[UR38] ;  /* 0x00002620060075b4 */ /* 0x000fe20008011000 */
[----:B------:R-:W-:Y:S01]  /*1cf0*/  UMOV UR11, UR19 ;  /* 0x00000013000b7c82 */ /* 0x000fe20008000000 */
[----:B------:R-:W-:Y:S01]  /*1d00*/  UMOV UR12, UR36 ;  /* 0x00000024000c7c82 */ /* 0x000fe20008000000 */
[----:B------:R-:W-:Y:S01]  /*1d10*/  UMOV UR9, UR33 ;  /* 0x0000002100097c82 */ /* 0x000fe20008000000 */
[----:B------:R-:W-:Y:S01]  /*1d20*/  UMOV UR10, UR26 ;  /* 0x0000001a000a7c82 */ /* 0x000fe20008000000 */
[----:B------:R-:W-:Y:S01]  /*1d30*/  UMOV UR4, UR22 ;  /* 0x0000001600047c82 */ /* 0x000fe20008000000 */
[----:B------:R-:W-:Y:S01]  /*1d40*/  UTMALDG.3D [UR24], [UR6], desc[UR38] ;  /* 0x00002618060075b4 */ /* 0x000fe20008011000 */
[----:B------:R-:W-:Y:S01]  /*1d50*/  UTMALDG.3D.MULTICAST [UR16], [UR14], UR5, desc[UR38] ;  /* 0x000026100e0073b4 */ /* 0x000fe20008011805 */
[----:B------:R2:W-:Y:S02]  /*1d60*/  UTMALDG.3D.MULTICAST [UR8], [UR14], UR5, desc[UR38] ;  /* 0x000026080e0073b4 */ /* 0x0005e40008011805 */
[----:B--2---:R-:W-:Y:S01]  /*1d70*/  UMOV UR14, UR23 ;  /* 0x00000017000e7c82 */ /* 0x004fe20008000000 */
[----:B----4-:R-:W-:Y:S05]  /*1d80*/  BRA.U UP0, `(.L_x_31) ;  /* 0xfffffffd00147547 */ /* 0x010fea000b83ffff */
.L_x_25:
[----:B------:R-:W-:Y:S01]  /*1d90*/  ULEA UR4, UR22, UR13, 0x3 ;  /* 0x0000000d16047291 */ /* 0x000fe2000f8e18ff */
[----:B--2---:R-:W-:Y:S01]  /*1da0*/  SHF.L.U32 R0, R12, 0x1f, RZ ;  /* 0x0000001f0c007819 */ /* 0x004fe200000006ff */
[----:B------:R-:W-:Y:S01]  /*1db0*/  @!P1 SYNCS.ARRIVE.TRANS64.A1T0 RZ, [UR13+0x68], RZ ;  /* 0x000068ffffff99a7 */ /* 0x000fe2000810000d */
[----:B------:R-:W-:-:S06]  /*1dc0*/  UISETP.GT.AND UP0, UPT, UR46, UR44, UPT ;  /* 0x0000002c2e00728c */ /* 0x000fcc000bf04270 */
[----:B-1-3--:R1:W2:Y:S03]  /*1dd0*/  SYNCS.PHASECHK.TRANS64.TRYWAIT P0, [UR4+0x10], R0 ;  /* 0x00001000ff0075a7 */ /* 0x00a2a60008001104 */
[----:B------:R-:W-:Y:S05]  /*1de0*/  BRA.U !UP0, `(.L_x_32) ;  /* 0x0000000108f07547 */ /* 0x000fea000b800000 */
[----:B------:R-:W-:Y:S01]  /*1df0*/  UIADD3 UR15, UPT, UPT, UR47, UR14, URZ ;  /* 0x0000000e2f0f7290 */ /* 0x000fe2000fffe0ff */
[----:B------:R-:W-:-:S11]  /*1e00*/  UMOV UR4, UR22 ;  /* 0x0000001600047c82 */ /* 0x000fd60008000000 */
.L_x_38:
[----:B------:R-:W-:Y:S01]  /*1e10*/  ULEA UR33, UR4, UR13, 0x3 ;  /* 0x0000000d04217291 */ /* 0x000fe2000f8e18ff */
[----:B--2---:R-:W-:Y:S01]  /*1e20*/  @!P3 MOV R2, 0x14000 ;  /* 0x000140000002b802 */ /* 0x004fe20000000f00 */
[----:B--2-4-:R-:W-:Y:S10]  /*1e30*/  @P0 BRA `(.L_x_33) ;  /* 0x00000000000c0947 */ /* 0x014ff40003800000 */
[----:B------:R-:W-:-:S04]  /*1e40*/  SHF.L.U32 R3, R12, 0x1f, RZ ;  /* 0x0000001f0c037819 */ /* 0x000fc800000006ff */
[----:B------:R-:W2:Y:S02]  /*1e50*/  SYNCS.PHASECHK.TRANS64.TRYWAIT P0, [UR33+0x10], R3 ;  /* 0x00001003ff0075a7 */ /* 0x000ea40008001121 */
[----:B--2---:R-:W-:Y:S05]  /*1e60*/  @!P0 BRA `(.L_x_34) ;  /* 0x0000008c00088947 */ /* 0x004fea0003800000 */
.L_x_33:
[----:B------:R2:W-:Y:S01]  /*1e70*/  @!P3 SYNCS.ARRIVE.TRANS64 RZ, [UR33], R2 ;  /* 0x00000002ffffb9a7 */ /* 0x0005e20008000021 */
[----:B------:R-:W-:-:S04]  /*1e80*/  ULOP3.LUT UR5, UR30, 0x2, URZ, 0xfc, !UPT ;  /* 0x000000021e057892 */ /* 0x000fc8000f8efcff */
[----:B------:R-:W-:-:S09]  /*1e90*/  UISETP.NE.AND UP0, UPT, UR5, 0x2, UPT ;  /* 0x000000020500788c */ /* 0x000fd2000bf05270 */
[----:B------:R-:W-:Y:S05]  /*1ea0*/  BRA.U UP0, `(.L_x_35) ;  /* 0x0000000100047547 */ /* 0x000fea000b800000 */
[----:B------:R-:W-:Y:S05]  /*1eb0*/  BPT.TRAP 0x1 ;  /* 0x000000040000795c */ /* 0x000fea0000300000 */
.L_x_35:
[----:B------:R-:W-:Y:S04]  /*1ec0*/  BSSY.RECONVERGENT B0, `(.L_x_36) ;  /* 0x0000003000007945 */ /* 0x000fe80003800200 */
[----:B------:R-:W-:Y:S05]  /*1ed0*/  @P2 BRA `(.L_x_37) ;  /* 0x0000000000042947 */ /* 0x000fea0003800000 */
[----:B------:R-:W-:Y:S05]  /*1ee0*/  BPT.TRAP 0x1 ;  /* 0x000000040000795c */ /* 0x000fea0000300000 */
.L_x_37:
[----:B------:R-:W-:Y:S05]  /*1ef0*/  BSYNC.RECONVERGENT B0 ;  /* 0x0000000000007941 */ /* 0x000fea0003800200 */
.L_x_36:
[----:B------:R-:W-:Y:S02]  /*1f00*/  UIADD3 UR5, UPT, UPT, UR4, 0x1, URZ ;  /* 0x0000000104057890 */ /* 0x000fe4000fffe0ff */
[----:B------:R-:W-:Y:S02]  /*1f10*/  USHF.L.U32 UR7, UR4, 0xe, URZ ;  /* 0x0000000e04077899 */ /* 0x000fe400080006ff */
[----:B------:R-:W-:Y:S02]  /*1f20*/  UISETP.NE.AND UP0, UPT, UR5, 0x2, UPT ;  /* 0x000000020500788c */ /* 0x000fe4000bf05270 */
[----:B------:R-:W-:Y:S02]  /*1f30*/  ULOP3.LUT UR8, UR7, UR29, URZ, 0xfc, !UPT ;  /* 0x0000001d07087292 */ /* 0x000fe4000f8efcff */
[----:B------:R-:W-:Y:S02]  /*1f40*/  USEL UR6, URZ, 0x1, UP0 ;  /* 0x00000001ff067887 */ /* 0x000fe40008000000 */
[----:B------:R-:W-:-:S02]  /*1f50*/  USEL UR22, UR5, URZ, UP0 ;  /* 0x000000ff05167287 */ /* 0x000fc40008000000 */
[----:B------:R-:W-:Y:S02]  /*1f60*/  UIADD3 UR4, UP1, UPT, UR40, 0x80, URZ ;  /* 0x0000008028047890 */ /* 0x000fe4000ff3e0ff */
[----:B------:R-:W-:Y:S01]  /*1f70*/  ULEA UR5, UR22, UR13, 0x3 ;  /* 0x0000000d16057291 */ /* 0x000fe2000f8e18ff */
[----:B------:R-:W-:Y:S01]  /*1f80*/  LOP3.LUT R12, R12, UR6, RZ, 0x3c, !PT ;  /* 0x000000060c0c7c12 */ /* 0x000fe2000f8e3cff */
[----:B------:R-:W-:Y:S02]  /*1f90*/  UIADD3 UR24, UPT, UPT, UR13, UR7, URZ ;  /* 0x000000070d187290 */ /* 0x000fe4000fffe0ff */
[----:B------:R-:W-:Y:S01]  /*1fa0*/  USHF.L.U32 UR34, UR14, 0x6, URZ ;  /* 0x000000060e227899 */ /* 0x000fe200080006ff */
[----:B-1----:R-:W-:Y:S01]  /*1fb0*/  SHF.L.U32 R0, R12, 0x1f, RZ ;  /* 0x0000001f0c007819 */ /* 0x002fe200000006ff */
[----:B------:R-:W-:Y:S02]  /*1fc0*/  UIADD3 UR6, UP0, UPT, UR40, 0x180, URZ ;  /* 0x0000018028067890 */ /* 0x000fe4000ff1e0ff */
[----:B------:R-:W-:Y:S01]  /*1fd0*/  ULEA UR8, UR8, UR13, 0x2 ;  /* 0x0000000d08087291 */ /* 0x000fe2000f8e10ff */
[----:B------:R3:W4:Y:S01]  /*1fe0*/  SYNCS.PHASECHK.TRANS64.TRYWAIT P0, [UR5+0x10], R0 ;  /* 0x00001000ff0075a7 */ /* 0x0007220008001105 */
[----:B------:R-:W-:-:S02]  /*1ff0*/  UIADD3.X UR5, UPT, UPT, URZ, UR41, URZ, UP1, !UPT ;  /* 0x00000029ff057290 */ /* 0x000fc40008ffe4ff */
[----:B------:R-:W-:Y:S02]  /*2000*/  UIADD3 UR32, UPT, UPT, UR24, 0x8800, URZ ;  /* 0x0000880018207890 */ /* 0x000fe4000fffe0ff */
[----:B------:R-:W-:Y:S02]  /*2010*/  UIADD3 UR26, UPT, UPT, UR34, 0x20, URZ ;  /* 0x00000020221a7890 */ /* 0x000fe4000fffe0ff */
[----:B------:R-:W-:Y:S02]  /*2020*/  UIADD3 UR24, UPT, UPT, UR24, 0xa800, URZ ;  /* 0x0000a80018187890 */ /* 0x000fe4000fffe0ff */
[----:B------:R-:W-:Y:S02]  /*2030*/  UIADD3.X UR7, UPT, UPT, URZ, UR41, URZ, UP0, !UPT ;  /* 0x00000029ff077290 */ /* 0x000fe400087fe4ff */
        /* <DEDUP_REMOVED lines=16> */
[----:B------:R-:W-:Y:S01]  /*2140*/  UIADD3 UR14, UPT, UPT, UR14, 0x1, URZ ;  /* 0x000000010e0e7890 */ /* 0x000fe2000fffe0ff */
[----:B------:R1:W-:Y:S03]  /*2150*/  UTMALDG.3D [UR24], [UR4], desc[UR38] ;  /* 0x00002618040075b4 */ /* 0x0003e60008011000 */
[----:B------:R-:W-:Y:S01]  /*2160*/  UISETP.NE.AND UP0, UPT, UR14, UR15, UPT ;  /* 0x0000000f0e00728c */ /* 0x000fe2000bf05270 */
[----:B------:R3:W-:Y:S01]  /*2170*/  UTMALDG.3D.MULTICAST [UR16], [UR6], UR21, desc[UR38] ;  /* 0x00002610060073b4 */ /* 0x0007e20008011815 */
[----:B------:R3:W-:Y:S01]  /*2180*/  UTMALDG.3D.MULTICAST [UR8], [UR6], UR21, desc[UR38] ;  /* 0x00002608060073b4 */ /* 0x0007e20008011815 */
[----:B-1----:R-:W-:-:S06]  /*2190*/  UMOV UR4, UR22 ;  /* 0x0000001600047c82 */ /* 0x002fcc0008000000 */
[----:B---3--:R-:W-:Y:S05]  /*21a0*/  BRA.U UP0, `(.L_x_38) ;  /* 0xfffffffd00187547 */ /* 0x008fea000b83ffff */
.L_x_32:
[C---:B------:R-:W-:Y:S01]  /*21b0*/  LEA R3, R11.reuse, UR13, 0x3 ;  /* 0x0000000d0b037c11 */ /* 0x040fe2000f8e18ff */
[----:B------:R-:W-:Y:S01]  /*21c0*/  NOP ;  /* 0x0000000000007918 */ /* 0x000fe20000000000 */
[----:B-1----:R-:W-:Y:S02]  /*21d0*/  SHF.L.U32 R0, R10, 0x1f, RZ ;  /* 0x0000001f0a007819 */ /* 0x002fe400000006ff */
[----:B------:R-:W-:Y:S02]  /*21e0*/  LEA R5, R11, UR13, 0x4 ;  /* 0x0000000d0b057c11 */ /* 0x000fe4000f8e20ff */
[----:B--2-4-:R-:W1:Y:S02]  /*21f0*/  SYNCS.PHASECHK.TRANS64.TRYWAIT P0, [R3+URZ+0x70], R0 ;  /* 0x00007000030075a7 */ /* 0x014e6400080011ff */
[----:B-1----:R-:W-:Y:S05]  /*2200*/  @!P0 BRA `(.L_x_39) ;  /* 0x0000008800388947 */ /* 0x002fea0003800000 */
.L_x_175:
[----:B------:R-:W2:Y:S01]  /*2210*/  LDS.128 R4, [R5+0x100] ;  /* 0x0001000005047984 */ /* 0x000ea20000000c00 */
[----:B------:R-:W-:Y:S01]  /*2220*/  UISETP.GE.AND UP0, UPT, UR45, 0x1, UPT ;  /* 0x000000012d00788c */ /* 0x000fe2000bf06270 */
[----:B------:R-:W-:Y:S01]  /*2230*/  @!PT LDS RZ, [RZ] ;  /* 0x00000000fffff984 */ /* 0x000fe20000000800 */
[----:B------:R-:W-:Y:S01]  /*2240*/  @!PT LDS RZ, [RZ] ;  /* 0x00000000fffff984 */ /* 0x000fe20000000800 */
[----:B------:R-:W-:Y:S01]  /*2250*/  @!PT LDS RZ, [RZ] ;  /* 0x00000000fffff984 */ /* 0x000fe20000000800 */
[----:B------:R-:W-:Y:S01]  /*2260*/  @!PT LDS RZ, [RZ] ;  /* 0x00000000fffff984 */ /* 0x000fe20000000800 */
[----:B------:R3:W-:Y:S06]  /*2270*/  MEMBAR.ALL.CTA ;  /* 0x0000000000007992 */ /* 0x0007ec0000008000 */
[----:B---3--:R-:W3:Y:S01]  /*2280*/  FENCE.VIEW.ASYNC.S ;  /* 0x00000000000073c6 */ /* 0x008ee20000000000 */
[----:B--2---:R-:W-:-:S13]  /*2290*/  LOP3.LUT P0, RZ, R6, 0x1, RZ, 0xc0, !PT ;  /* 0x0000000106ff7812 */ /* 0x004fda000780c0ff */
[----:B---3--:R-:W-:Y:S01]  /*22a0*/  VOTEU.ANY UP1, P0 ;  /* 0x0000000000ff7886 */ /* 0x008fe20000020100 */
[----:B------:R-:W-:-:S13]  /*22b0*/  PLOP3.LUT P0, PT, PT, PT, UP1, 0x80, 0x8 ;  /* 0x000000000008781c */ /* 0x000fda0003f0f018 */
[----:B-1----:R-:W-:Y:S02]  /*22c0*/  @P0 LOP3.LUT R0, R5, 0xffff, RZ, 0xc0, !PT ;  /* 0x0000ffff05000812 */ /* 0x002fe400078ec0ff */
[----:B------:R-:W-:Y:S02]  /*22d0*/  @P0 MOV R2, R4 ;  /* 0x0000000400020202 */ /* 0x000fe40000000f00 */
[----:B------:R-:W-:Y:S01]  /*22e0*/  @P0 R2UR UR5, R0 ;  /* 0x00000000000502ca */ /* 0x000fe200000e0000 */
[----:B------:R-:W-:Y:S01]  /*22f0*/  VIADD R0, R3, 0x80 ;  /* 0x0000008003007836 */ /* 0x000fe20000000000 */
[----:B------:R-:W-:Y:S02]  /*2300*/  @P0 SHF.R.U32.HI R4, RZ, 0x10, R5 ;  /* 0x00000010ff040819 */ /* 0x000fe40000011605 */
[----:B------:R-:W-:Y:S02]  /*2310*/  @P0 R2UR UR6, R2 ;  /* 0x00000000020602ca */ /* 0x000fe400000e0000 */
[----:B------:R-:W-:-:S02]  /*2320*/  PRMT R0, RZ, 0x654, R0 ;  /* 0x00000654ff007816 */ /* 0x000fc40000000000 */
[----:B------:R-:W-:Y:S02]  /*2330*/  @P0 R2UR UR4, R4 ;  /* 0x00000000040402ca */ /* 0x000fe400000e0000 */
[----:B------:R1:W-:Y:S03]  /*2340*/  SYNCS.ARRIVE.TRANS64.RED.A1T0 RZ, [R0+URZ], RZ ;  /* 0x000000ff00ff79a7 */ /* 0x0003e600081004ff */
[----:B------:R-:W-:-:S04]  /*2350*/  @UP1 UMOV UR31, UR5 ;  /* 0x00000005001f1c82 */ /* 0x000fc80008000000 */
[----:B------:R-:W-:-:S04]  /*2360*/  @UP1 UMOV UR37, UR6 ;  /* 0x0000000600251c82 */ /* 0x000fc80008000000 */
[----:B------:R-:W-:Y:S01]  /*2370*/  @UP1 UMOV UR36, UR4 ;  /* 0x0000000400241c82 */ /* 0x000fe20008000000 */
[----:B------:R-:W-:Y:S05]  /*2380*/  BRA.U !UP0, `(.L_x_40) ;  /* 0x0000000108d47547 */ /* 0x000fea000b800000 */
[----:B------:R-:W2:Y:S01]  /*2390*/  LDCU.128 UR16, c[0x0][0xb10] ;  /* 0x00016200ff1077ac */ /* 0x000ea20008000c00 */
[----:B------:R-:W3:Y:S01]  /*23a0*/  LDCU UR12, c[0x0][0xb20] ;  /* 0x00016400ff0c77ac */ /* 0x000ee20008000800 */
[----:B------:R-:W4:Y:S01]  /*23b0*/  LDCU UR24, c[0x0][0xb0c] ;  /* 0x00016180ff1877ac */ /* 0x000f220008000800 */
[----:B------:R-:W1:Y:S01]  /*23c0*/  LDCU.64 UR8, c[0x0][0xb28] ;  /* 0x00016500ff0877ac */ /* 0x000e620008000a00 */
[----:B------:R-:W-:Y:S02]  /*23d0*/  UISETP.NE.AND UP3, UPT, UR45, 0x1, UPT ;  /* 0x000000012d00788c */ /* 0x000fe4000bf65270 */
[----:B--2---:R-:W-:Y:S02]  /*23e0*/  UIMAD.WIDE.U32 UR6, UR42, UR19, URZ ;  /* 0x000000132a0672a5 */ /* 0x004fe4000f8e00ff */
[----:B------:R-:W-:Y:S02]  /*23f0*/  UIMAD.WIDE.U32 UR4, UR43, UR16, URZ ;  /* 0x000000102b0472a5 */ /* 0x000fe4000f8e00ff */
[----:B------:R-:W-:-:S02]  /*2400*/  UISETP.NE.AND UP0, UPT, UR18, 0x1, UPT ;  /* 0x000000011200788c */ /* 0x000fc4000bf05270 */
[----:B------:R-:W-:Y:S01]  /*2410*/  UIMAD.WIDE.U32 UR20, UR31, UR19, URZ ;  /* 0x000000131f1472a5 */ /* 0x000fe2000f8e00ff */
[----:B------:R-:W-:Y:S02]  /*2420*/  UMOV UR6, UR7 ;  /* 0x0000000700067c82 */ /* 0x000fe40008000000 */
[----:B------:R-:W-:Y:S01]  /*2430*/  UMOV UR4, UR5 ;  /* 0x0000000500047c82 */ /* 0x000fe20008000000 */
[----:B---3--:R-:W-:Y:S02]  /*2440*/  USHF.R.U32.HI UR6, URZ, UR12, UR6 ;  /* 0x0000000cff067299 */ /* 0x008fe40008011606 */
[----:B----4-:R-:W-:Y:S02]  /*2450*/  UISETP.NE.AND UP2, UPT, UR24, 0x1, UPT ;  /* 0x000000011800788c */ /* 0x010fe4000bf45270 */
[----:B------:R-:W-:Y:S02]  /*2460*/  USHF.R.U32.HI UR4, URZ, UR17, UR4 ;  /* 0x00000011ff047299 */ /* 0x000fe40008011604 */
[----:B------:R-:W-:-:S02]  /*2470*/  USEL UR5, UR42, UR6, !UP0 ;  /* 0x000000062a057287 */ /* 0x000fc4000c000000 */
[----:B------:R-:W-:Y:S02]  /*2480*/  USEL UR6, UR43, UR4, !UP2 ;  /* 0x000000042b067287 */ /* 0x000fe4000d000000 */
[----:B-1----:R-:W-:Y:S01]  /*2490*/  UIMAD.WIDE.U32 UR10, UR5, UR8, URZ ;  /* 0x00000008050a72a5 */ /* 0x002fe2000f8e00ff */
[----:B------:R-:W-:Y:S01]  /*24a0*/  UMOV UR4, UR21 ;  /* 0x0000001500047c82 */ /* 0x000fe20008000000 */
[----:B------:R-:W-:Y:S02]  /*24b0*/  UIMAD.WIDE.U32 UR14, UR37, UR16, URZ ;  /* 0x00000010250e72a5 */ /* 0x000fe4000f8e00ff */
[----:B------:R-:W-:-:S03]  /*24c0*/  UIMAD.WIDE.U32 UR20, UR6, UR8, URZ ;  /* 0x00000008061472a5 */ /* 0x000fc6000f8e00ff */
[----:B------:R-:W-:Y:S01]  /*24d0*/  UMOV UR10, UR11 ;  /* 0x0000000b000a7c82 */ /* 0x000fe20008000000 */
[----:B------:R-:W-:Y:S02]  /*24e0*/  USHF.R.U32.HI UR4, URZ, UR12, UR4 ;  /* 0x0000000cff047299 */ /* 0x000fe40008011604 */
[----:B------:R-:W-:Y:S01]  /*24f0*/  @UP3 USHF.R.U32.HI UR5, URZ, UR9, UR10 ;  /* 0x00000009ff053299 */ /* 0x000fe2000801160a */
[----:B------:R-:W-:Y:S01]  /*2500*/  UMOV UR14, UR15 ;  /* 0x0000000f000e7c82 */ /* 0x000fe20008000000 */
[----:B------:R-:W-:Y:S01]  /*2510*/  UMOV UR20, UR21 ;  /* 0x0000001500147c82 */ /* 0x000fe20008000000 */
[----:B------:R-:W-:Y:S02]  /*2520*/  USHF.R.U32.HI UR17, URZ, UR17, UR14 ;  /* 0x00000011ff117299 */ /* 0x000fe4000801160e */
[----:B------:R-:W-:Y:S02]  /*2530*/  USEL UR4, UR31, UR4, !UP0 ;  /* 0x000000041f047287 */ /* 0x000fe4000c000000 */
[----:B------:R-:W-:-:S02]  /*2540*/  @UP3 USHF.R.U32.HI UR6, URZ, UR9, UR20 ;  /* 0x00000009ff063299 */ /* 0x000fc40008011614 */
[----:B------:R-:W-:Y:S02]  /*2550*/  UIMAD UR7, UR45, UR5, URZ ;  /* 0x000000052d0772a4 */ /* 0x000fe4000f8e02ff */
[----:B------:R-:W-:Y:S02]  /*2560*/  USEL UR5, UR37, UR17, !UP2 ;  /* 0x0000001125057287 */ /* 0x000fe4000d000000 */
[----:B------:R-:W-:Y:S02]  /*2570*/  UIMAD UR10, UR45, UR6, URZ ;  /* 0x000000062d0a72a4 */ /* 0x000fe4000f8e02ff */
[----:B------:R-:W-:Y:S02]  /*2580*/  UISETP.GE.AND UP0, UPT, UR4, UR7, UPT ;  /* 0x000000070400728c */ /* 0x000fe4000bf06270 */
[----:B------:R-:W-:Y:S02]  /*2590*/  UIMAD.WIDE.U32 UR14, UR4, UR8, URZ ;  /* 0x00000008040e72a5 */ /* 0x000fe4000f8e00ff */
[----:B------:R-:W-:-:S02]  /*25a0*/  UISETP.GE.OR UP0, UPT, UR5, UR10, UP0 ;  /* 0x0000000a0500728c */ /* 0x000fc40008706670 */
[----:B------:R-:W-:Y:S02]  /*25b0*/  UIMAD.WIDE.U32 UR10, UR5, UR8, URZ ;  /* 0x00000008050a72a5 */ /* 0x000fe4000f8e00ff */
[----:B------:R-:W-:Y:S01]  /*25c0*/  UIADD3 UR12, UPT, UPT, -UR4, URZ, URZ ;  /* 0x000000ff040c7290 */ /* 0x000fe2000fffe1ff */
[----:B------:R-:W-:Y:S01]  /*25d0*/  UMOV UR8, UR15 ;  /* 0x0000000f00087c82 */ /* 0x000fe20008000000 */
[----:B------:R-:W-:Y:S02]  /*25e0*/  UIADD3 UR10, UPT, UPT, -UR5, URZ, URZ ;  /* 0x000000ff050a7290 */ /* 0x000fe4000fffe1ff */
[----:B------:R-:W-:-:S03]  /*25f0*/  USHF.R.U32.HI UR8, URZ, UR9, UR8 ;  /* 0x00000009ff087299 */ /* 0x000fc60008011608 */
[----:B------:R-:W-:Y:S01]  /*2600*/  @!UP0 UMOV UR7, UR11 ;  /* 0x0000000b00078c82 */ /* 0x000fe20008000000 */
[----:B------:R-:W-:Y:S02]  /*2610*/  UIMAD UR12, UR18, UR12, UR31 ;  /* 0x0000000c120c72a4 */ /* 0x000fe4000f8e021f */
[----:B------:R-:W-:Y:S02]  /*2620*/  USEL UR8, UR4, UR8, !UP3 ;  /* 0x0000000804087287 */ /* 0x000fe4000d800000 */
[----:B------:R-:W-:Y:S02]  /*2630*/  @!UP0 USHF.R.U32.HI UR7, URZ, UR9, UR7 ;  /* 0x00000009ff078299 */ /* 0x000fe40008011607 */
[----:B------:R-:W-:Y:S02]  /*2640*/  UIADD3 UR9, UPT, UPT, -UR8, URZ, URZ ;  /* 0x000000ff08097290 */ /* 0x000fe4000fffe1ff */
[----:B------:R-:W-:Y:S02]  /*2650*/  @!UP0 USEL UR7, UR5, UR7, !UP3 ;  /* 0x0000000705078287 */ /* 0x000fe4000d800000 */
[----:B------:R-:W-:-:S02]  /*2660*/  UIMAD UR9, UR45, UR9, UR4 ;  /* 0x000000092d0972a4 */ /* 0x000fc4000f8e0204 */
[----:B------:R-:W-:Y:S02]  /*2670*/  @!UP0 UIADD3 UR8, UPT, UPT, UR8, -UR7, URZ ;  /* 0x8000000708088290 */ /* 0x000fe4000fffe0ff */
[----:B------:R-:W-:Y:S02]  /*2680*/  @!UP0 UIMAD UR7, UR9, UR6, UR7 ;  /* 0x00000006090782a4 */ /* 0x000fe4000f8e0207 */
[----:B------:R-:W-:Y:S02]  /*2690*/  @!UP0 UIMAD UR4, UR45, UR8, UR5 ;  /* 0x000000082d0482a4 */ /* 0x000fe4000f8e0205 */
[----:B------:R-:W-:Y:S02]  /*26a0*/  UIMAD UR6, UR24, UR10, UR37 ;  /* 0x0000000a180672a4 */ /* 0x000fe4000f8e0225 */
[----:B------:R-:W-:Y:S01]  /*26b0*/  UIMAD UR31, UR4, UR18, UR12 ;  /* 0x00000012041f72a4 */ /* 0x000fe2000f8e020c */
[----:B------:R-:W-:Y:S02]  /*26c0*/  @!UP0 UMOV UR5, UR7 ;  /* 0x0000000700058c82 */ /* 0x000fe40008000000 */
[----:B------:R-:W-:-:S12]  /*26d0*/  UIMAD UR37, UR5, UR24, UR6 ;  /* 0x00000018052572a4 */ /* 0x000fd8000f8e0206 */
.L_x_40:
[----:B------:R-:W2:Y:S02]  /*26e0*/  LDCU UR4, c[0x0][0xb30] ;  /* 0x00016600ff0477ac */ /* 0x000ea40008000800 */
[----:B--2---:R-:W-:-:S09]  /*26f0*/  UISETP.NE.AND UP0, UPT, UR4, 0x1, UPT ;  /* 0x000000010400788c */ /* 0x004fd2000bf05270 */
[----:B------:R-:W-:Y:S05]  /*2700*/  BRA.U UP0, `(.L_x_41) ;  /* 0x0000000100447547 */ /* 0x000fea000b800000 */
[----:B------:R-:W2:Y:S01]  /*2710*/  LDCU.128 UR8, c[0x0][0xb10] ;  /* 0x00016200ff0877ac */ /* 0x000ea20008000c00 */
[----:B------:R-:W3:Y:S01]  /*2720*/  LDCU UR12, c[0x0][0xb0c] ;  /* 0x00016180ff0c77ac */ /* 0x000ee20008000800 */
[----:B------:R-:W4:Y:S01]  /*2730*/  LDCU UR14, c[0x0][0xb20] ;  /* 0x00016400ff0e77ac */ /* 0x000f220008000800 */
[----:B--2---:R-:W-:Y:S02]  /*2740*/  UIMAD.WIDE.U32 UR6, UR37, UR8, URZ ;  /* 0x00000008250672a5 */ /* 0x004fe4000f8e00ff */
[----:B------:R-:W-:Y:S02]  /*2750*/  UIMAD.WIDE.U32 UR4, UR31, UR11, URZ ;  /* 0x0000000b1f0472a5 */ /* 0x000fe4000f8e00ff */
[----:B---3--:R-:W-:Y:S02]  /*2760*/  UISETP.NE.AND UP2, UPT, UR12, 0x1, UPT ;  /* 0x000000010c00788c */ /* 0x008fe4000bf45270 */
[----:B------:R-:W-:Y:S01]  /*2770*/  UISETP.NE.AND UP0, UPT, UR10, 0x1, UPT ;  /* 0x000000010a00788c */ /* 0x000fe2000bf05270 */
[----:B------:R-:W-:-:S02]  /*2780*/  UMOV UR6, UR7 ;  /* 0x0000000700067c82 */ /* 0x000fc40008000000 */
[----:B------:R-:W-:Y:S01]  /*2790*/  UMOV UR4, UR5 ;  /* 0x0000000500047c82 */ /* 0x000fe20008000000 */
[----:B------:R-:W-:Y:S02]  /*27a0*/  USHF.R.U32.HI UR9, URZ, UR9, UR6 ;  /* 0x00000009ff097299 */ /* 0x000fe40008011606 */
[----:B----4-:R-:W-:Y:S02]  /*27b0*/  USHF.R.U32.HI UR4, URZ, UR14, UR4 ;  /* 0x0000000eff047299 */ /* 0x010fe40008011604 */
[----:B------:R-:W-:Y:S02]  /*27c0*/  USEL UR5, UR37, UR9, !UP2 ;  /* 0x0000000925057287 */ /* 0x000fe4000d000000 */
[----:B------:R-:W-:-:S04]  /*27d0*/  USEL UR4, UR31, UR4, !UP0 ;  /* 0x000000041f047287 */ /* 0x000fc8000c000000 */
[----:B------:R-:W-:Y:S02]  /*27e0*/  UIADD3 UR6, UPT, UPT, UR5, -UR4, URZ ;  /* 0x8000000405067290 */ /* 0x000fe4000fffe0ff */
[----:B------:R-:W-:Y:S02]  /*27f0*/  UIADD3 UR4, UPT, UPT, -UR5, UR4, URZ ;  /* 0x0000000405047290 */ /* 0x000fe4000fffe1ff */
[----:B------:R-:W-:Y:S02]  /*2800*/  UIMAD UR31, UR6, UR10, UR31 ;  /* 0x0000000a061f72a4 */ /* 0x000fe4000f8e021f */
[----:B------:R-:W-:-:S12]  /*2810*/  UIMAD UR37, UR4, UR12, UR37 ;  /* 0x0000000c042572a4 */ /* 0x000fd8000f8e0225 */
.L_x_41:
[----:B------:R-:W-:Y:S01]  /*2820*/  VIADD R11, R11, 0x1 ;  /* 0x000000010b0b7836 */ /* 0x000fe20000000000 */
[----:B------:R-:W-:Y:S02]  /*2830*/  R2UR UR5, R67 ;  /* 0x00000000430572ca */ /* 0x000fe400000e0000 */
[----:B------:R-:W-:Y:S02]  /*2840*/  R2UR UR4, R66 ;  /* 0x00000000420472ca */ /* 0x000fe400000e0000 */
[C---:B------:R-:W-:Y:S02]  /*2850*/  ISETP.NE.AND P0, PT, R11.reuse, 0x2, PT ;  /* 0x000000020b00780c */ /* 0x040fe40003f05270 */
[----:B------:R-:W-:Y:S02]  /*2860*/  PLOP3.LUT P1, PT, PT, PT, PT, 0x80, 0x8 ;  /* 0x000000000008781c */ /* 0x000fe40003f2f070 */
[----:B------:R-:W-:Y:S02]  /*2870*/  SEL R3, RZ, 0x1, P0 ;  /* 0x00000001ff037807 */ /* 0x000fe40000000000 */
[----:B------:R-:W-:-:S02]  /*2880*/  SEL R11, R11, RZ, P0 ;  /* 0x000000ff0b0b7207 */ /* 0x000fc40000000000 */
[----:B------:R-:W-:Y:S01]  /*2890*/  LOP3.LUT R10, R10, R3, RZ, 0x3c, !PT ;  /* 0x000000030a0a7212 */ /* 0x000fe200078e3cff */
[----:B------:R-:W-:Y:S02]  /*28a0*/  UIADD3 UR24, UPT, UPT, UR37, UR5, URZ ;  /* 0x0000000525187290 */ /* 0x000fe4000fffe0ff */
[----:B------:R-:W-:Y:S01]  /*28b0*/  UIADD3 UR28, UPT, UPT, UR31, UR4, URZ ;  /* 0x000000041f1c7290 */ /* 0x000fe2000fffe0ff */
[----:B------:R-:W-:Y:S11]  /*28c0*/  BRA.U UP1, `(.L_x_42) ;  /* 0xffffffed01d47547 */ /* 0x000ff6000b83ffff */
[----:B------:R-:W-:Y:S01]  /*28d0*/  UIADD3 UR13, UPT, UPT, UR13, 0x10, URZ ;  /* 0x000000100d0d7890 */ /* 0x000fe2000fffe0ff */
[----:B------:R-:W-:-:S03]  /*28e0*/  SHF.L.U32 R3, R12, 0x1f, RZ ;  /* 0x0000001f0c037819 */ /* 0x000fc600000006ff */
[----:B------:R-:W-:-:S09]  /*28f0*/  ULEA UR4, UR22, UR13, 0x3 ;  /* 0x0000000d16047291 */ /* 0x000fd2000f8e18ff */
[----:B------:R-:W2:Y:S02]  /*2900*/  SYNCS.PHASECHK.TRANS64.TRYWAIT P0, [UR4], R3 ;  /* 0x00000003ff0075a7 */ /* 0x000ea40008001104 */
[----:B--2---:R-:W-:Y:S05]  /*2910*/  @!P0 BRA `(.L_x_43) ;  /* 0x0000008000888947 */ /* 0x004fea0003800000 */
.L_x_177:
[----:B------:R-:W-:-:S04]  /*2920*/  UIADD3 UR4, UPT, UPT, UR22, 0x1, URZ ;  /* 0x0000000116047890 */ /* 0x000fc8000fffe0ff */
[----:B------:R-:W-:-:S04]  /*2930*/  UISETP.NE.AND UP0, UPT, UR4, 0x2, UPT ;  /* 0x000000020400788c */ /* 0x000fc8000bf05270 */
[----:B------:R-:W-:Y:S02]  /*2940*/  USEL UR5, URZ, 0x1, UP0 ;  /* 0x00000001ff057887 */ /* 0x000fe40008000000 */
[----:B------:R-:W-:-:S04]  /*2950*/  USEL UR4, UR4, URZ, UP0 ;  /* 0x000000ff04047287 */ /* 0x000fc80008000000 */
[----:B------:R-:W-:Y:S01]  /*2960*/  ULEA UR4, UR4, UR13, 0x3 ;  /* 0x0000000d04047291 */ /* 0x000fe2000f8e18ff */
[----:B-1----:R-:W-:-:S04]  /*2970*/  LOP3.LUT R3, R12, UR5, RZ, 0x3c, !PT ;  /* 0x000000050c037c12 */ /* 0x002fc8000f8e3cff */
[----:B------:R-:W-:Y:S01]  /*2980*/  SHF.L.U32 R3, R3, 0x1f, RZ ;  /* 0x0000001f03037819 */ /* 0x000fe200000006ff */
[----:B------:R-:W-:-:S07]  /*2990*/  IMAD.U32 R0, RZ, RZ, UR4 ;  /* 0x00000004ff007e24 */ /* 0x000fce000f8e00ff */
.L_x_44:
[----:B-1----:R1:W2:Y:S02]  /*29a0*/  SYNCS.PHASECHK.TRANS64.TRYWAIT P0, [R0+URZ], R3 ;  /* 0x00000003000075a7 */ /* 0x0022a400080011ff */
[----:B--2---:R-:W-:Y:S05]  /*29b0*/  @!P0 NANOSLEEP.SYNCS 0x989680 ;  /* 0x009896800000895d */ /* 0x004fea0003900000 */
[----:B------:R-:W2:Y:S02]  /*29c0*/  @!P0 SYNCS.PHASECHK.TRANS64 P0, [R0+URZ], R3 ;  /* 0x00000003000085a7 */ /* 0x000ea400080010ff */
[----:B--2---:R-:W-:Y:S05]  /*29d0*/  @P0 EXIT ;  /* 0x000000000000094d */ /* 0x004fea0003800000 */
[----:B------:R-:W-:Y:S05]  /*29e0*/  BRA `(.L_x_44) ;  /* 0xfffffffc00ec7947 */ /* 0x000fea000383ffff */
.L_x_22:
[----:B------:R-:W-:-:S04]  /*29f0*/  UISETP.NE.AND UP0, UPT, UR52, URZ, UPT ;  /* 0x000000ff3400728c */ /* 0x000fc8000bf05270 */
[----:B------:R-:W-:-:S09]  /*2a00*/  UISETP.NE.OR UP0, UPT, UR18, 0x1, UP0 ;  /* 0x000000011200788c */ /* 0x000fd20008705670 */
[----:B------:R-:W-:Y:S05]  /*2a10*/  BRA.U UP0, `(.L_x_45) ;  /* 0x0000000500487547 */ /* 0x000fea000b800000 */
[----:B------:R-:W-:Y:S01]  /*2a20*/  ISETP.GE.U32.AND P2, PT, R0, 0x4, PT ;  /* 0x000000040000780c */ /* 0x000fe20003f46070 */
[----:B------:R-:W-:Y:S01]  /*2a30*/  IMAD.MOV.U32 R12, RZ, RZ, 0x1 ;  /* 0x00000001ff0c7424 */ /* 0x000fe200078e00ff */
[----:B------:R-:W-:Y:S02]  /*2a40*/  CS2R R10, SRZ ;  /* 0x00000000000a7805 */ /* 0x000fe4000001ff00 */
[----:B------:R-:W-:Y:S01]  /*2a50*/  CS2R R8, SRZ ;  /* 0x0000000000087805 */ /* 0x000fe2000001ff00 */
[----:B------:R-:W-:Y:S01]  /*2a60*/  UMOV UR6, 0x400 ;  /* 0x0000040000067882 */ /* 0x000fe20000000000 */
[----:B------:R-:W-:Y:S01]  /*2a70*/  UMOV UR5, URZ ;  /* 0x000000ff00057c82 */ /* 0x000fe20008000000 */
[----:B------:R-:W-:-:S12]  /*2a80*/  ULEA UR6, UR52, UR6, 0x18 ;  /* 0x0000000634067291 */ /* 0x000fd8000f8ec0ff */
.L_x_49:
[----:B------:R-:W-:Y:S02]  /*2a90*/  LEA R2, R8, UR6, 0x3 ;  /* 0x0000000608027c11 */ /* 0x000fe4000f8e18ff */
[----:B------:R-:W-:-:S03]  /*2aa0*/  SHF.L.U32 R5, R9, 0x1f, RZ ;  /* 0x0000001f09057819 */ /* 0x000fc600000006ff */
[----:B------:R-:W-:Y:S01]  /*2ab0*/  VIADD R4, R2, 0xe0 ;  /* 0x000000e002047836 */ /* 0x000fe20000000000 */
[----:B------:R-:W2:Y:S02]  /*2ac0*/  SYNCS.PHASECHK.TRANS64.TRYWAIT P0, [R2+URZ+0xd0], R5 ;  /* 0x0000d005020075a7 */ /* 0x000ea400080011ff */
[----:B--2---:R-:W-:Y:S05]  /*2ad0*/  @!P0 BRA `(.L_x_46) ;  /* 0x0000008000308947 */ /* 0x004fea0003800000 */
.L_x_178:
[----:B------:R-:W-:Y:S01]  /*2ae0*/  ULEA UR4, UR5, UR6, 0x3 ;  /* 0x0000000605047291 */ /* 0x000fe2000f8e18ff */
[----:B------:R-:W-:Y:S02]  /*2af0*/  PRMT R4, RZ, 0x654, R4 ;  /* 0x00000654ff047816 */ /* 0x000fe40000000004 */
[----:B--2---:R-:W-:Y:S01]  /*2b00*/  SHF.L.U32 R5, R12, 0x1f, RZ ;  /* 0x0000001f0c057819 */ /* 0x004fe200000006ff */
[----:B------:R-:W-:Y:S01]  /*2b10*/  UIADD3 UR7, UPT, UPT, UR4, 0x70, URZ ;  /* 0x0000007004077890 */ /* 0x000fe2000fffe0ff */
[----:B------:R2:W-:Y:S05]  /*2b20*/  SYNCS.ARRIVE.TRANS64.RED.A1T0 RZ, [R4+URZ], RZ ;  /* 0x000000ff04ff79a7 */ /* 0x0005ea00081004ff */
[----:B------:R-:W-:Y:S01]  /*2b30*/  IMAD.U32 R7, RZ, RZ, UR7 ;  /* 0x00000007ff077e24 */ /* 0x000fe2000f8e00ff */
[----:B------:R-:W3:Y:S04]  /*2b40*/  SYNCS.PHASECHK.TRANS64.TRYWAIT P0, [UR4+0x80], R5 ;  /* 0x00008005ff0075a7 */ /* 0x000ee80008001104 */
[----:B------:R-:W-:Y:S01]  /*2b50*/  PRMT R6, R0, 0x654, R7 ;  /* 0x0000065400067816 */ /* 0x000fe20000000007 */
[----:B--2---:R-:W-:Y:S01]  /*2b60*/  @!P2 IMAD.MOV.U32 R4, RZ, RZ, 0x10 ;  /* 0x00000010ff04a424 */ /* 0x004fe200078e00ff */
[----:B---3--:R-:W-:Y:S06]  /*2b70*/  @!P0 BRA `(.L_x_47) ;  /* 0x00000080001c8947 */ /* 0x008fec0003800000 */
.L_x_180:
[----:B------:R-:W-:Y:S01]  /*2b80*/  ULEA UR8, UR5, UR6, 0x4 ;  /* 0x0000000605087291 */ /* 0x000fe2000f8e20ff */
[----:B------:R-:W-:Y:S01]  /*2b90*/  SEL R3, R6, R3, !P2 ;  /* 0x0000000306037207 */ /* 0x000fe20005000000 */
[----:B------:R-:W-:Y:S01]  /*2ba0*/  UIADD3 UR9, UPT, UPT, UR4, 0x70, URZ ;  /* 0x0000007004097890 */ /* 0x000fe2000fffe0ff */
[----:B--2---:R-:W-:Y:S01]  /*2bb0*/  LEA R2, R11, UR6, 0x3 ;  /* 0x000000060b027c11 */ /* 0x004fe2000f8e18ff */
[----:B------:R-:W-:Y:S01]  /*2bc0*/  UIADD3 UR8, UPT, UPT, UR8, 0x100, URZ ;  /* 0x0000010008087890 */ /* 0x000fe2000fffe0ff */
[----:B------:R-:W-:Y:S01]  /*2bd0*/  SHF.L.U32 R5, R10, 0x1f, RZ ;  /* 0x0000001f0a057819 */ /* 0x000fe200000006ff */
[----:B------:R2:W-:Y:S01]  /*2be0*/  @!P2 SYNCS.ARRIVE.TRANS64.RED RZ, [R3+URZ], R4 ;  /* 0x0000000403ffa9a7 */ /* 0x0005e200080004ff */
[----:B------:R-:W-:Y:S01]  /*2bf0*/  UIADD3 UR4, UPT, UPT, UR5, 0x1, URZ ;  /* 0x0000000105047890 */ /* 0x000fe2000fffe0ff */
[----:B------:R-:W-:-:S03]  /*2c00*/  VIADD R8, R8, 0x1 ;  /* 0x0000000108087836 */ /* 0x000fc60000000000 */
[----:B------:R-:W-:Y:S02]  /*2c10*/  UISETP.NE.AND UP0, UPT, UR4, 0x2, UPT ;  /* 0x000000020400788c */ /* 0x000fe4000bf05270 */
[----:B------:R-:W-:Y:S06]  /*2c20*/  UGETNEXTWORKID.BROADCAST [UR8], [UR9] ;  /* 0x00000000080073ca */ /* 0x000fec0008000100 */
[----:B------:R-:W-:Y:S01]  /*2c30*/  USEL UR7, URZ, 0x1, UP0 ;  /* 0x00000001ff077887 */ /* 0x000fe20008000000 */
[----:B------:R-:W-:Y:S01]  /*2c40*/  ISETP.NE.AND P0, PT, R8, 0x2, PT ;  /* 0x000000020800780c */ /* 0x000fe20003f05270 */
[----:B------:R-:W-:Y:S01]  /*2c50*/  USEL UR5, UR4, URZ, UP0 ;  /* 0x000000ff04057287 */ /* 0x000fe20008000000 */
[----:B------:R-:W3:Y:S03]  /*2c60*/  SYNCS.PHASECHK.TRANS64.TRYWAIT P1, [R2+URZ+0x70], R5 ;  /* 0x00007005020075a7 */ /* 0x000ee600080211ff */
[----:B------:R-:W-:Y:S01]  /*2c70*/  LOP3.LUT R12, R12, UR7, RZ, 0x3c, !PT ;  /* 0x000000070c0c7c12 */ /* 0x000fe2000f8e3cff */
[----:B--23--:R-:W-:Y:S07]  /*2c80*/  @!P1 BRA `(.L_x_48) ;  /* 0x0000007c00f09947 */ /* 0x00cfee0003800000 */
.L_x_181:
[C---:B------:R-:W-:Y:S01]  /*2c90*/  LEA R4, R11.reuse, UR6, 0x4 ;  /* 0x000000060b047c11 */ /* 0x040fe2000f8e20ff */
[----:B--2---:R-:W-:Y:S01]  /*2ca0*/  VIADD R2, R2, 0x80 ;  /* 0x0000008002027836 */ /* 0x004fe20000000000 */
[----:B------:R-:W-:Y:S01]  /*2cb0*/  SEL R8, R8, RZ, P0 ;  /* 0x000000ff08087207 */ /* 0x000fe20000000000 */
[----:B------:R-:W-:-:S03]  /*2cc0*/  VIADD R11, R11, 0x1 ;  /* 0x000000010b0b7836 */ /* 0x000fc60000000000 */
[----:B------:R-:W2:Y:S01]  /*2cd0*/  LDS.128 R4, [R4+0x100] ;  /* 0x0001000004047984 */ /* 0x000ea20000000c00 */
[----:B------:R-:W-:Y:S02]  /*2ce0*/  PRMT R2, RZ, 0x654, R2 ;  /* 0x00000654ff027816 */ /* 0x000fe40000000002 */
[C---:B------:R-:W-:Y:S01]  /*2cf0*/  ISETP.NE.AND P1, PT, R11.reuse, 0x2, PT ;  /* 0x000000020b00780c */ /* 0x040fe20003f25270 */
[----:B------:R-:W-:Y:S01]  /*2d00*/  @!PT LDS RZ, [RZ] ;  /* 0x00000000fffff984 */ /* 0x000fe20000000800 */
[----:B------:R-:W-:Y:S01]  /*2d10*/  @!PT LDS RZ, [RZ] ;  /* 0x00000000fffff984 */ /* 0x000fe20000000800 */
[----:B------:R-:W-:Y:S01]  /*2d20*/  @!PT LDS RZ, [RZ] ;  /* 0x00000000fffff984 */ /* 0x000fe20000000800 */
[----:B------:R-:W-:Y:S01]  /*2d30*/  @!PT LDS RZ, [RZ] ;  /* 0x00000000fffff984 */ /* 0x000fe20000000800 */
[----:B------:R3:W-:Y:S06]  /*2d40*/  MEMBAR.ALL.CTA ;  /* 0x0000000000007992 */ /* 0x0007ec0000008000 */
[----:B---3--:R-:W3:Y:S01]  /*2d50*/  FENCE.VIEW.ASYNC.S ;  /* 0x00000000000073c6 */ /* 0x008ee20000000000 */
[----:B------:R-:W-:Y:S01]  /*2d60*/  SEL R11, R11, RZ, P1 ;  /* 0x000000ff0b0b7207 */ /* 0x000fe20000800000 */
[----:B---3--:R3:W-:Y:S01]  /*2d70*/  SYNCS.ARRIVE.TRANS64.RED.A1T0 RZ, [R2+URZ], RZ ;  /* 0x000000ff02ff79a7 */ /* 0x0087e200081004ff */
[----:B--2---:R-:W-:-:S02]  /*2d80*/  LOP3.LUT P3, RZ, R6, 0x1, RZ, 0xc0, !PT ;  /* 0x0000000106ff7812 */ /* 0x004fc4000786c0ff */
[----:B------:R-:W-:-:S04]  /*2d90*/  SEL R5, RZ, 0x1, P1 ;  /* 0x00000001ff057807 */ /* 0x000fc80000800000 */
[----:B------:R-:W-:Y:S02]  /*2da0*/  LOP3.LUT R10, R10, R5, RZ, 0x3c, !PT ;  /* 0x000000050a0a7212 */ /* 0x000fe400078e3cff */
[----:B---3--:R-:W-:-:S04]  /*2db0*/  SEL R2, RZ, 0x1, P0 ;  /* 0x00000001ff027807 */ /* 0x008fc80000000000 */
[----:B------:R-:W-:Y:S01]  /*2dc0*/  LOP3.LUT R9, R9, R2, RZ, 0x3c, !PT ;  /* 0x0000000209097212 */ /* 0x000fe200078e3cff */
[----:B------:R-:W-:Y:S06]  /*2dd0*/  @P3 BRA `(.L_x_49) ;  /* 0xfffffffc002c3947 */ /* 0x000fec000383ffff */
[----:B------:R-:W-:Y:S01]  /*2de0*/  ULEA UR4, UR5, UR6, 0x3 ;  /* 0x0000000605047291 */ /* 0x000fe2000f8e18ff */
[----:B------:R-:W-:-:S08]  /*2df0*/  SHF.L.U32 R3, R12, 0x1f, RZ ;  /* 0x0000001f0c037819 */ /* 0x000fd000000006ff */
[----:B------:R-:W2:Y:S02]  /*2e00*/  SYNCS.PHASECHK.TRANS64 P0, [UR4+0x80], R3 ;  /* 0x00008003ff0075a7 */ /* 0x000ea40008001004 */
[----:B--2---:R-:W-:Y:S05]  /*2e10*/  @P0 BRA `(.L_x_50) ;  /* 0x0000000000080947 */ /* 0x004fea0003800000 */
[----:B------:R-:W2:Y:S02]  /*2e20*/  SYNCS.PHASECHK.TRANS64.TRYWAIT P0, [UR4+0x80], R3 ;  /* 0x00008003ff0075a7 */ /* 0x000ea40008001104 */
[----:B--2---:R-:W-:Y:S05]  /*2e30*/  @!P0 BRA `(.L_x_51) ;  /* 0x0000007c00988947 */ /* 0x004fea0003800000 */
.L_x_50:
[----:B------:R-:W-:-:S04]  /*2e40*/  UIADD3 UR7, UPT, UPT, UR5, 0x1, URZ ;  /* 0x0000000105077890 */ /* 0x000fc8000fffe0ff */
[----:B------:R-:W-:-:S04]  /*2e50*/  UISETP.NE.AND UP0, UPT, UR7, 0x2, UPT ;  /* 0x000000020700788c */ /* 0x000fc8000bf05270 */
[----:B------:R-:W-:Y:S02]  /*2e60*/  USEL UR8, URZ, 0x1, UP0 ;  /* 0x00000001ff087887 */ /* 0x000fe40008000000 */
[----:B------:R-:W-:-:S04]  /*2e70*/  USEL UR7, UR7, URZ, UP0 ;  /* 0x000000ff07077287 */ /* 0x000fc80008000000 */
[----:B------:R-:W-:Y:S01]  /*2e80*/  ULEA UR7, UR7, UR6, 0x3 ;  /* 0x0000000607077291 */ /* 0x000fe2000f8e18ff */
[----:B--2---:R-:W-:-:S04]  /*2e90*/  LOP3.LUT R3, R12, UR8, RZ, 0x3c, !PT ;  /* 0x000000080c037c12 */ /* 0x004fc8000f8e3cff */
[----:B------:R-:W-:-:S04]  /*2ea0*/  SHF.L.U32 R0, R3, 0x1f, RZ ;  /* 0x0000001f03007819 */ /* 0x000fc800000006ff */
[----:B------:R-:W2:Y:S02]  /*2eb0*/  SYNCS.PHASECHK.TRANS64 P0, [UR7+0x80], R0 ;  /* 0x00008000ff0075a7 */ /* 0x000ea40008001007 */
[----:B-12---:R-:W-:Y:S05]  /*2ec0*/  @P0 EXIT ;  /* 0x000000000000094d */ /* 0x006fea0003800000 */
[----:B------:R-:W-:Y:S02]  /*2ed0*/  SHF.L.U32 R3, R3, 0x1f, RZ ;  /* 0x0000001f03037819 */ /* 0x000fe400000006ff */
[----:B------:R-:W-:-:S07]  /*2ee0*/  MOV R0, UR7 ;  /* 0x0000000700007c02 */ /* 0x000fce0008000f00 */
.L_x_52:
[----:B-1----:R1:W2:Y:S02]  /*2ef0*/  SYNCS.PHASECHK.TRANS64.TRYWAIT P0, [R0+URZ+0x80], R3 ;  /* 0x00008003000075a7 */ /* 0x0022a400080011ff */
[----:B--2---:R-:W-:Y:S05]  /*2f00*/  @!P0 NANOSLEEP.SYNCS 0x989680 ;  /* 0x009896800000895d */ /* 0x004fea0003900000 */
[----:B------:R-:W2:Y:S02]  /*2f10*/  @!P0 SYNCS.PHASECHK.TRANS64 P0, [R0+URZ+0x80], R3 ;  /* 0x00008003000085a7 */ /* 0x000ea400080010ff */
[----:B--2---:R-:W-:Y:S05]  /*2f20*/  @P0 EXIT ;  /* 0x000000000000094d */ /* 0x004fea0003800000 */
[----:B------:R-:W-:Y:S05]  /*2f30*/  BRA `(.L_x_52) ;  /* 0xfffffffc00ec7947 */ /* 0x000fea000383ffff */
.L_x_45:
[----:B------:R-:W-:Y:S05]  /*2f40*/  BRA.U UP4, `(.L_x_53) ;  /* 0x0000001104447547 */ /* 0x000fea000b800000 */
[----:B------:R-:W-:Y:S01]  /*2f50*/  UMOV UR4, 0x40 ;  /* 0x0000004000047882 */ /* 0x000fe20000000000 */
[----:B------:R-:W-:Y:S01]  /*2f60*/  NOP ;  /* 0x0000000000007918 */ /* 0x000fe20000000000 */
[----:B------:R-:W-:Y:S01]  /*2f70*/  ULEA UR5, UR52, UR4, 0x18 ;  /* 0x0000000434057291 */ /* 0x000fe2000f8ec0ff */
[----:B------:R-:W-:Y:S02]  /*2f80*/  UMOV UR6, 0x400 ;  /* 0x0000040000067882 */ /* 0x000fe40000000000 */
[----:B------:R-:W-:-:S06]  /*2f90*/  ULEA UR6, UR52, UR6, 0x18 ;  /* 0x0000000634067291 */ /* 0x000fcc000f8ec0ff */
[----:B------:R-:W2:Y:S02]  /*2fa0*/  LDS.U8 R0, [UR5+0x1c] ;  /* 0x00001c05ff007984 */ /* 0x000ea40008000000 */
[----:B--2---:R-:W-:-:S13]  /*2fb0*/  ISETP.NE.AND P0, PT, R0, RZ, PT ;  /* 0x000000ff0000720c */ /* 0x004fda0003f05270 */
[----:B------:R-:W-:Y:S05]  /*2fc0*/  @P0 BRA `(.L_x_54) ;  /* 0x0000000000580947 */ /* 0x000fea0003800000 */
[----:B------:R-:W-:-:S13]  /*2fd0*/  ELECT P0, URZ, PT ;  /* 0x0000000000ff782f */ /* 0x000fda0003800000 */
[----:B------:R-:W-:Y:S05]  /*2fe0*/  @!P0 BRA `(.L_x_55) ;  /* 0x0000000000608947 */ /* 0x000fea0003800000 */
[----:B------:R-:W-:Y:S01]  /*2ff0*/  UMOV UR4, 0x10 ;  /* 0x0000001000047882 */ /* 0x000fe20000000000 */
[----:B------:R-:W-:Y:S01]  /*3000*/  HFMA2 R0, -RZ, RZ, 0, 5.9604644775390625e-08 ;  /* 0x00000001ff007431 */ /* 0x000fe200000001ff */
[----:B------:R-:W-:-:S03]  /*3010*/  MOV R3, 0xffff ;  /* 0x0000ffff00037802 */ /* 0x000fc60000000f00 */
[----:B------:R-:W-:Y:S04]  /*3020*/  DEPBAR.LE SB2, 0x36 ;  /* 0x0000ad800000791a */ /* 0x000fe80000000000 */
[----:B------:R-:W2:Y:S02]  /*3030*/  UTCATOMSWS.FIND_AND_SET.ALIGN UP0, UR4, UR4 ;  /* 0x00000004000475e3 */ /* 0x000ea40008000800 */
[----:B--2---:R-:W-:Y:S01]  /*3040*/  MOV R4, UR4 ;  /* 0x0000000400047c02 */ /* 0x004fe20008000f00 */
[----:B------:R-:W-:Y:S06]  /*3050*/  BRA.U UP0, `(.L_x_56) ;  /* 0x0000000100187547 */ /* 0x000fec000b800000 */
.L_x_57:
[----:B------:R-:W-:Y:S05]  /*3060*/  NANOSLEEP 0x64 ;  /* 0x000000640000795d */ /* 0x000fea0003800000 */
[----:B------:R-:W-:-:S05]  /*3070*/  UMOV UR4, 0x10 ;  /* 0x0000001000047882 */ /* 0x000fca0000000000 */
[----:B------:R-:W-:Y:S04]  /*3080*/  DEPBAR.LE SB2, 0x36 ;  /* 0x0000ad800000791a */ /* 0x000fe80000000000 */
[----:B------:R-:W2:Y:S02]  /*3090*/  UTCATOMSWS.FIND_AND_SET.ALIGN UP0, UR4, UR4 ;  /* 0x00000004000475e3 */ /* 0x000ea40008000800 */
[----:B--2---:R-:W-:Y:S01]  /*30a0*/  MOV R4, UR4 ;  /* 0x0000000400047c02 */ /* 0x004fe20008000f00 */
[----:B------:R-:W-:Y:S05]  /*30b0*/  BRA.U !UP0, `(.L_x_57) ;  /* 0xfffffffd08e87547 */ /* 0x000fea000b83ffff */
.L_x_56:
[-C--:B------:R-:W-:Y:S02]  /*30c0*/  SHF.L.U32 R3, R3, R4.reuse, RZ ;  /* 0x0000000403037219 */ /* 0x080fe400000006ff */
[----:B------:R-:W-:Y:S01]  /*30d0*/  SHF.L.U32 R0, R0, R4, RZ ;  /* 0x0000000400007219 */ /* 0x000fe200000006ff */
[----:B------:R-:W-:Y:S02]  /*30e0*/  IMAD.SHL.U32 R4, R4, 0x20, RZ ;  /* 0x0000002004047824 */ /* 0x000fe400078e00ff */
[----:B------:R2:W-:Y:S04]  /*30f0*/  ATOMS.OR RZ, [UR5+0x14], R3 ;  /* 0x00001403ffff798c */ /* 0x0005e8000b000005 */
[----:B------:R2:W-:Y:S04]  /*3100*/  ATOMS.OR RZ, [UR5+0x18], R0 ;  /* 0x00001800ffff798c */ /* 0x0005e8000b000005 */
[----:B------:R2:W-:Y:S01]  /*3110*/  STS [UR6+0x120], R4 ;  /* 0x00012004ff007988 */ /* 0x0005e20008000806 */
[----:B------:R-:W-:Y:S05]  /*3120*/  BRA `(.L_x_55) ;  /* 0x0000000000107947 */ /* 0x000fea0003800000 */
.L_x_54:
[----:B------:R-:W-:Y:S02]  /*3130*/  MOV R0, 0xffffffff ;  /* 0xffffffff00007802 */ /* 0x000fe40000000f00 */
[----:B------:R-:W-:-:S03]  /*3140*/  MOV R4, 0x3170 ;  /* 0x0000317000047802 */ /* 0x000fc60000000f00 */
[----:B------:R2:W-:Y:S04]  /*3150*/  STS [UR6+0x120], R0 ;  /* 0x00012000ff007988 */ /* 0x0005e80008000806 */
[----:B-12--5:R-:W-:Y:S05]  /*3160*/  CALL.REL.NOINC `($__internal_1_$__cuda_sm10x_tcgen05_guardrail_trap_phase_invalid_during_alloc) ;  /* 0x0000008400947944 */ /* 0x026fea0003c00000 */
.L_x_55:
[----:B------:R-:W-:Y:S05]  /*3170*/  WARPSYNC.ALL ;  /* 0x0000000000007948 */ /* 0x000fea0003800000 */
[----:B------:R-:W3:Y:S01]  /*3180*/  S2UR UR4, SR_CgaCtaId ;  /* 0x00000000000479c3 */ /* 0x000ee20000008800 */
[----:B------:R-:W-:Y:S01]  /*3190*/  UMOV UR41, 0x400 ;  /* 0x0000040000297882 */ /* 0x000fe20000000000 */
[----:B------:R-:W-:-:S06]  /*31a0*/  NOP ;  /* 0x0000000000007918 */ /* 0x000fcc0000000000 */
[----:B------:R-:W-:Y:S06]  /*31b0*/  BAR.ARV 0x6, 0xa0 ;  /* 0x0182800000007b1d */ /* 0x000fec0000002000 */
[----:B------:R-:W4:Y:S01]  /*31c0*/  LDCU UR6, c[0x0][0x38c] ;  /* 0x00007180ff0677ac */ /* 0x000f220008000800 */
[----:B------:R-:W-:Y:S01]  /*31d0*/  LOP3.LUT R2, R2, 0xffff, RZ, 0xc0, !PT ;  /* 0x0000ffff02027812 */ /* 0x000fe200078ec0ff */
[----:B------:R-:W-:Y:S01]  /*31e0*/  IMAD.MOV.U32 R11, RZ, RZ, 0x1 ;  /* 0x00000001ff0b7424 */ /* 0x000fe200078e00ff */
[----:B------:R-:W-:Y:S01]  /*31f0*/  CS2R R8, SRZ ;  /* 0x0000000000087805 */ /* 0x000fe2000001ff00 */
[----:B------:R-:W1:Y:S01]  /*3200*/  LDCU UR7, c[0x0][0x38c] ;  /* 0x00007180ff0777ac */ /* 0x000e620008000800 */
[----:B------:R-:W-:Y:S01]  /*3210*/  R2UR UR42, R2 ;  /* 0x00000000022a72ca */ /* 0x000fe200000e0000 */
[----:B------:R-:W-:Y:S01]  /*3220*/  IMAD.MOV.U32 R10, RZ, RZ, RZ ;  /* 0x000000ffff0a7224 */ /* 0x000fe200078e00ff */
[----:B------:R-:W-:Y:S01]  /*3230*/  UMOV UR45, URZ ;  /* 0x000000ff002d7c82 */ /* 0x000fe20008000000 */
[----:B------:R-:W-:Y:S01]  /*3240*/  UMOV UR39, URZ ;  /* 0x000000ff00277c82 */ /* 0x000fe20008000000 */
[----:B---3--:R-:W-:Y:S01]  /*3250*/  ULEA UR41, UR4, UR41, 0x18 ;  /* 0x0000002904297291 */ /* 0x008fe2000f8ec0ff */
[----:B------:R-:W-:Y:S01]  /*3260*/  UMOV UR62, 0x0 ;  /* 0x00000000003e7882 */ /* 0x000fe20000000000 */
[----:B------:R-:W-:-:S02]  /*3270*/  UMOV UR63, 0x4400910 ;  /* 0x04400910003f7882 */ /* 0x000fc40000000000 */
[----:B------:R-:W-:Y:S02]  /*3280*/  UIADD3 UR5, UPT, UPT, UR41, 0x8800, URZ ;  /* 0x0000880029057890 */ /* 0x000fe4000fffe0ff */
[----:B------:R-:W-:Y:S02]  /*3290*/  UIADD3 UR4, UPT, UPT, UR41, 0x10800, URZ ;  /* 0x0001080029047890 */ /* 0x000fe4000fffe0ff */
[----:B----4-:R-:W-:Y:S01]  /*32a0*/  UIADD3 UR6, UPT, UPT, UR6, 0x3f, URZ ;  /* 0x0000003f06067890 */ /* 0x010fe2000fffe0ff */
[----:B--2---:R-:W2:Y:S01]  /*32b0*/  LDS R0, [UR41+0x120] ;  /* 0x00012029ff007984 */ /* 0x004ea20008000800 */
[----:B------:R-:W-:Y:S02]  /*32c0*/  USHF.R.U32.HI UR5, URZ, 0x4, UR5 ;  /* 0x00000004ff057899 */ /* 0x000fe40008011605 */
[----:B------:R-:W-:Y:S02]  /*32d0*/  USHF.R.S32.HI UR47, URZ, 0x1f, UR6 ;  /* 0x0000001fff2f7899 */ /* 0x000fe40008011406 */
[----:B------:R-:W-:-:S02]  /*32e0*/  USHF.R.U32.HI UR4, URZ, 0x4, UR4 ;  /* 0x00000004ff047899 */ /* 0x000fc40008011604 */
[----:B------:R-:W-:Y:S02]  /*32f0*/  ULEA.HI UR47, UR47, UR6, URZ, 0x6 ;  /* 0x000000062f2f7291 */ /* 0x000fe4000f8f30ff */
[----:B------:R-:W-:Y:S02]  /*3300*/  ULOP3.LUT UR5, UR5, 0x3fff, URZ, 0xc0, !UPT ;  /* 0x00003fff05057892 */ /* 0x000fe4000f8ec0ff */
[----:B------:R-:W-:Y:S02]  /*3310*/  USHF.R.S32.HI UR47, URZ, 0x6, UR47 ;  /* 0x00000006ff2f7899 */ /* 0x000fe4000801142f */
[----:B------:R-:W-:Y:S02]  /*3320*/  ULOP3.LUT UR4, UR4, 0x3fff, URZ, 0xc0, !UPT ;  /* 0x00003fff04047892 */ /* 0x000fe4000f8ec0ff */
[----:B------:R-:W-:Y:S01]  /*3330*/  UISETP.LT.AND UP0, UPT, UR47, 0x1, UPT ;  /* 0x000000012f00788c */ /* 0x000fe2000bf01270 */
[----:B------:R-:W-:Y:S01]  /*3340*/  UMOV UR60, 0x0 ;  /* 0x00000000003c7882 */ /* 0x000fe20000000000 */
[----:B------:R-:W-:-:S02]  /*3350*/  UMOV UR61, 0x4400910 ;  /* 0x04400910003d7882 */ /* 0x000fc40000000000 */
[----:B------:R-:W-:Y:S01]  /*3360*/  USEL UR64, UR47, 0x1, !UP0 ;  /* 0x000000012f407887 */ /* 0x000fe2000c000000 */
[----:B------:R-:W-:Y:S01]  /*3370*/  UMOV UR58, 0x0 ;  /* 0x00000000003a7882 */ /* 0x000fe20000000000 */
[----:B------:R-:W-:Y:S01]  /*3380*/  UMOV UR59, 0x4400910 ;  /* 0x04400910003b7882 */ /* 0x000fe20000000000 */
[----:B------:R-:W-:Y:S01]  /*3390*/  UMOV UR56, 0x0 ;  /* 0x0000000000387882 */ /* 0x000fe20000000000 */
[----:B------:R-:W-:Y:S01]  /*33a0*/  UMOV UR57, 0x4400910 ;  /* 0x0440091000397882 */ /* 0x000fe20000000000 */
[----:B------:R-:W-:Y:S01]  /*33b0*/  UMOV UR54, 0x0 ;  /* 0x0000000000367882 */ /* 0x000fe20000000000 */
[----:B------:R-:W-:Y:S01]  /*33c0*/  UMOV UR55, 0x4400910 ;  /* 0x0440091000377882 */ /* 0x000fe20000000000 */
[----:B------:R-:W-:Y:S01]  /*33d0*/  UMOV UR52, 0x0 ;  /* 0x0000000000347882 */ /* 0x000fe20000000000 */
[----:B------:R-:W-:Y:S01]  /*33e0*/  UMOV UR53, 0x4400910 ;  /* 0x0440091000357882 */ /* 0x000fe20000000000 */
[----:B------:R-:W-:Y:S02]  /*33f0*/  ULOP3.LUT UR43, UR5, 0x10000, URZ, 0xfc, !UPT ;  /* 0x00010000052b7892 */ /* 0x000fe4000f8efcff */
[----:B------:R-:W-:-:S02]  /*3400*/  ULOP3.LUT UR44, UR4, 0x10000, URZ, 0xfc, !UPT ;  /* 0x00010000042c7892 */ /* 0x000fc4000f8efcff */
[----:B------:R-:W-:Y:S02]  /*3410*/  UIADD3 UR64, UPT, UPT, -UR64, URZ, URZ ;  /* 0x000000ff40407290 */ /* 0x000fe4000fffe1ff */
[----:B-1----:R-:W-:Y:S01]  /*3420*/  UISETP.GE.AND UP4, UPT, UR7, 0x1, UPT ;  /* 0x000000010700788c */ /* 0x002fe2000bf86270 */
[----:B------:R-:W-:Y:S01]  /*3430*/  UMOV UR50, 0x0 ;  /* 0x0000000000327882 */ /* 0x000fe20000000000 */
[----:B------:R-:W-:Y:S01]  /*3440*/  UMOV UR51, 0x4400910 ;  /* 0x0440091000337882 */ /* 0x000fe20000000000 */
[----:B------:R-:W-:Y:S01]  /*3450*/  UMOV UR48, 0x0 ;  /* 0x0000000000307882 */ /* 0x000fe20000000000 */
[----:B--2---:R-:W-:Y:S01]  /*3460*/  R2UR UR65, R0 ;  /* 0x00000000004172ca */ /* 0x004fe200000e0000 */
[----:B------:R-:W-:-:S14]  /*3470*/  UMOV UR49, 0x4400910 ;  /* 0x0440091000317882 */ /* 0x000fdc0000000000 */
.L_x_64:
[----:B------:R-:W-:Y:S02]  /*3480*/  LEA R0, R10, UR41, 0x3 ;  /* 0x000000290a007c11 */ /* 0x000fe4000f8e18ff */
[----:B------:R-:W-:Y:S02]  /*3490*/  SHF.L.U32 R5, R9, 0x1f, RZ ;  /* 0x0000001f09057819 */ /* 0x000fe400000006ff */
[----:B------:R-:W-:Y:S01]  /*34a0*/  PLOP3.LUT P0, PT, PT, PT, UP4, 0x80, 0x8 ;  /* 0x000000000008781c */ /* 0x000fe20003f0f048 */
[----:B------:R-:W-:Y:S01]  /*34b0*/  VIADD R3, R0, 0x80 ;  /* 0x0000008000037836 */ /* 0x000fe20000000000 */
[----:B-1----:R-:W1:Y:S02]  /*34c0*/  SYNCS.PHASECHK.TRANS64.TRYWAIT P1, [R0+URZ+0x70], R5 ;  /* 0x00007005000075a7 */ /* 0x002e6400080211ff */
[----:B-1-3--:R-:W-:Y:S09]  /*34d0*/  @!P1 BRA `(.L_x_58) ;  /* 0x0000007800089947 */ /* 0x00aff20003800000 */
.L_x_183:
[----:B------:R-:W-:Y:S01]  /*34e0*/  LEA R4, R10, UR41, 0x4 ;  /* 0x000000290a047c11 */ /* 0x000fe2000f8e20ff */
[----:B------:R-:W-:Y:S01]  /*34f0*/  @UP4 ULEA UR4, UR39, UR41, 0x3 ;  /* 0x0000002927044291 */ /* 0x000fe2000f8e18ff */
[----:B------:R-:W-:Y:S01]  /*3500*/  PLOP3.LUT P2, PT, PT, PT, PT, 0x80, 0x8 ;  /* 0x000000000008781c */ /* 0x000fe20003f4f070 */
[----:B------:R-:W-:Y:S01]  /*3510*/  ULEA UR46, UR45, UR41, 0x3 ;  /* 0x000000292d2e7291 */ /* 0x000fe2000f8e18ff */
[----:B------:R-:W-:Y:S02]  /*3520*/  PRMT R3, RZ, 0x654, R3 ;  /* 0x00000654ff037816 */ /* 0x000fe40000000003 */
[----:B-1----:R-:W1:Y:S01]  /*3530*/  LDS.128 R4, [R4+0x100] ;  /* 0x0001000004047984 */ /* 0x002e620000000c00 */
[----:B------:R-:W-:Y:S02]  /*3540*/  @P0 SHF.L.U32 R2, R8, 0x1f, RZ ;  /* 0x0000001f08020819 */ /* 0x000fe400000006ff */
[----:B------:R-:W-:Y:S01]  /*3550*/  SHF.L.U32 R0, R11, 0x1f, RZ ;  /* 0x0000001f0b007819 */ /* 0x000fe200000006ff */
[----:B------:R-:W-:Y:S01]  /*3560*/  @!PT LDS RZ, [RZ] ;  /* 0x00000000fffff984 */ /* 0x000fe20000000800 */
[----:B------:R-:W-:Y:S01]  /*3570*/  @!PT LDS RZ, [RZ] ;  /* 0x00000000fffff984 */ /* 0x000fe20000000800 */
[----:B------:R-:W-:Y:S01]  /*3580*/  @!PT LDS RZ, [RZ] ;  /* 0x00000000fffff984 */ /* 0x000fe20000000800 */
[----:B------:R-:W-:Y:S01]  /*3590*/  @!PT LDS RZ, [RZ] ;  /* 0x00000000fffff984 */ /* 0x000fe20000000800 */
[----:B------:R2:W-:Y:S06]  /*35a0*/  MEMBAR.ALL.CTA ;  /* 0x0000000000007992 */ /* 0x0005ec0000008000 */
[----:B--2---:R-:W2:Y:S02]  /*35b0*/  FENCE.VIEW.ASYNC.S ;  /* 0x00000000000073c6 */ /* 0x004ea40000000000 */
[----:B--2---:R2:W-:Y:S01]  /*35c0*/  SYNCS.ARRIVE.TRANS64.RED.A1T0 RZ, [R3+URZ], RZ ;  /* 0x000000ff03ff79a7 */ /* 0x0045e200081004ff */
[----:B------:R2:W3:Y:S01]  /*35d0*/  @P0 SYNCS.PHASECHK.TRANS64.TRYWAIT P2, [UR4], R2 ;  /* 0x00000002ff0005a7 */ /* 0x0004e20008041104 */
[----:B------:R-:W-:Y:S01]  /*35e0*/  ULEA.HI UR4, UR45, UR45, URZ, 0x1 ;  /* 0x0000002d2d047291 */ /* 0x000fe2000f8f08ff */
[----:B-1----:R-:W-:-:S03]  /*35f0*/  LOP3.LUT P1, RZ, R6, 0x1, RZ, 0xc0, !PT ;  /* 0x0000000106ff7812 */ /* 0x002fc6000782c0ff */
[----:B------:R-:W-:Y:S02]  /*3600*/  USHF.L.U32 UR5, UR4, 0x7, URZ ;  /* 0x0000000704057899 */ /* 0x000fe400080006ff */
[----:B------:R-:W-:Y:S02]  /*3610*/  ULOP3.LUT UR36, UR4, 0xffe, URZ, 0xc0, !UPT ;  /* 0x00000ffe04247892 */ /* 0x000fe4000f8ec0ff */
[----:B------:R-:W-:Y:S02]  /*3620*/  ULOP3.LUT UR4, UR5, 0xffffff00, URZ, 0xc0, !UPT ;  /* 0xffffff0005047892 */ /* 0x000fe4000f8ec0ff */
[----:B------:R-:W-:Y:S02]  /*3630*/  UIADD3 UR36, UPT, UPT, -UR36, UR45, URZ ;  /* 0x0000002d24247290 */ /* 0x000fe4000fffe1ff */
[----:B------:R-:W-:Y:S01]  /*3640*/  UIADD3 UR4, UPT, UPT, UR65, UR4, URZ ;  /* 0x0000000441047290 */ /* 0x000fe2000fffe0ff */
[----:B------:R-:W1:Y:S03]  /*3650*/  SYNCS.PHASECHK.TRANS64.TRYWAIT P0, [UR46+0xb0], R0 ;  /* 0x0000b000ff0075a7 */ /* 0x000e66000800112e */
[----:B------:R-:W-:Y:S01]  /*3660*/  ULEA UR36, UR36, UR4, 0x14 ;  /* 0x0000000424247291 */ /* 0x000fe2000f8ea0ff */
[----:B-123--:R-:W-:Y:S11]  /*3670*/  @!P0 BRA `(.L_x_59) ;  /* 0x0000007400b48947 */ /* 0x00eff60003800000 */
.L_x_185:
[----:B------:R-:W-:Y:S01]  /*3680*/  IADD3 R10, PT, PT, R10, 0x1, RZ ;  /* 0x000000010a0a7810 */ /* 0x000fe20007ffe0ff */
[----:B------:R-:W-:Y:S06]  /*3690*/  BRA.U !UP4, `(.L_x_60) ;  /* 0x000000050c107547 */ /* 0x000fec000b800000 */
[----:B------:R-:W-:Y:S01]  /*36a0*/  UPLOP3.LUT UP2, UPT, UPT, UPT, UPT, 0x40, 0x4 ;  /* 0x000000000004789c */ /* 0x000fe20003f4e870 */
[----:B------:R-:W-:Y:S01]  /*36b0*/  UMOV UR38, UR64 ;  /* 0x0000004000267c82 */ /* 0x000fe20008000000 */
[----:B------:R-:W-:Y:S01]  /*36c0*/  UMOV UR37, UR47 ;  /* 0x0000002f00257c82 */ /* 0x000fe20008000000 */
[----:B------:R-:W-:-:S08]  /*36d0*/  UMOV UR5, UR39 ;  /* 0x0000002700057c82 */ /* 0x000fd00008000000 */
.L_x_63:
[----:B------:R-:W-:Y:S02]  /*36e0*/  UIADD3 UR38, UPT, UPT, UR38, 0x1, URZ ;  /* 0x0000000126267890 */ /* 0x000fe4000fffe0ff */
[----:B------:R-:W-:Y:S02]  /*36f0*/  ULEA UR7, UR5, UR41, 0x3 ;  /* 0x0000002905077291 */ /* 0x000fe4000f8e18ff */
[----:B------:R-:W-:Y:S01]  /*3700*/  UISETP.NE.AND UP3, UPT, UR38, URZ, UPT ;  /* 0x000000ff2600728c */ /* 0x000fe2000bf65270 */
[----:B--23--:R-:W-:Y:S10]  /*3710*/  @P2 BRA `(.L_x_61) ;  /* 0x00000000000c2947 */ /* 0x00cff40003800000 */
[----:B-1----:R-:W-:Y:S04]  /*3720*/  SHF.L.U32 R3, R8, 0x1f, RZ ;  /* 0x0000001f08037819 */ /* 0x002fe800000006ff */
[----:B------:R-:W1:Y:S02]  /*3730*/  SYNCS.PHASECHK.TRANS64.TRYWAIT P0, [UR7], R3 ;  /* 0x00000003ff0075a7 */ /* 0x000e640008001107 */
[----:B-1----:R-:W-:Y:S05]  /*3740*/  @!P0 BRA `(.L_x_62) ;  /* 0x0000007400988947 */ /* 0x002fea0003800000 */
.L_x_61:
[----:B------:R-:W-:Y:S01]  /*3750*/  UISETP.NE.AND UP0, UPT, UR37, 0x1, UPT ;  /* 0x000000012500788c */ /* 0x000fe2000bf05270 */
[----:B------:R-:W-:Y:S01]  /*3760*/  PLOP3.LUT P2, PT, PT, PT, PT, 0x80, 0x8 ;  /* 0x000000000008781c */ /* 0x000fe20003f4f070 */
[----:B------:R-:W-:Y:S02]  /*3770*/  UIADD3 UR4, UPT, UPT, UR5, 0x1, URZ ;  /* 0x0000000105047890 */ /* 0x000fe4000fffe0ff */
[----:B------:R-:W-:Y:S02]  /*3780*/  UIADD3 UR40, UPT, UPT, UR7, 0x10, URZ ;  /* 0x0000001007287890 */ /* 0x000fe4000fffe0ff */
[----:B------:R-:W-:Y:S01]  /*3790*/  UISETP.NE.AND UP1, UPT, UR4, 0x2, UPT ;  /* 0x000000020400788c */ /* 0x000fe2000bf25270 */
[----:B------:R-:W-:Y:S01]  /*37a0*/  PLOP3.LUT P0, PT, PT, PT, UP0, 0x80, 0x8 ;  /* 0x000000000008781c */ /* 0x000fe20003f0f008 */
[----:B------:R-:W-:Y:S02]  /*37b0*/  UIADD3 UR37, UPT, UPT, UR37, -0x1, URZ ;  /* 0xffffffff25257890 */ /* 0x000fe4000fffe0ff */
[----:B------:R-:W-:Y:S02]  /*37c0*/  USEL UR6, URZ, 0x1, UP1 ;  /* 0x00000001ff067887 */ /* 0x000fe40008800000 */
[----:B------:R-:W-:Y:S01]  /*37d0*/  USEL UR39, UR4, URZ, UP1 ;  /* 0x000000ff04277287 */ /* 0x000fe20008800000 */
[----:B------:R-:W-:Y:S01]  /*37e0*/  UMOV UR7, 0x40004040 ;  /* 0x4000404000077882 */ /* 0x000fe20000000000 */
[----:B------:R-:W-:Y:S02]  /*37f0*/  UMOV UR35, 0x40004040 ;  /* 0x4000404000237882 */ /* 0x000fe40000000000 */
[----:B------:R-:W-:Y:S01]  /*3800*/  @UP0 ULEA UR4, UR39, UR41, 0x3 ;  /* 0x0000002927040291 */ /* 0x000fe2000f8e18ff */
[----:B------:R-:W-:Y:S01]  /*3810*/  LOP3.LUT R8, R8, UR6, RZ, 0x3c, !PT ;  /* 0x0000000608087c12 */ /* 0x000fe2000f8e3cff */
[----:B------:R-:W-:Y:S01]  /*3820*/  ULEA UR6, UR5, UR44, 0xc ;  /* 0x0000002c05067291 */ /* 0x000fe2000f8e60ff */
[----:B------:R-:W-:Y:S02]  /*3830*/  UMOV UR33, 0x40004040 ;  /* 0x4000404000217882 */ /* 0x000fe40000000000 */
[----:B-1----:R-:W-:Y:S01]  /*3840*/  @P0 SHF.L.U32 R0, R8, 0x1f, RZ ;  /* 0x0000001f08000819 */ /* 0x002fe200000006ff */
[----:B------:R-:W-:Y:S02]  /*3850*/  UIADD3 UR34, UPT, UPT, UR6, 0x2, URZ ;  /* 0x0000000206227890 */ /* 0x000fe4000fffe0ff */
[----:B------:R-:W-:Y:S01]  /*3860*/  UIADD3 UR30, UPT, UPT, UR6, 0x4, URZ ;  /* 0x00000004061e7890 */ /* 0x000fe2000fffe0ff */
[----:B------:R2:W3:Y:S01]  /*3870*/  @P0 SYNCS.PHASECHK.TRANS64.TRYWAIT P2, [UR4], R0 ;  /* 0x00000000ff0005a7 */ /* 0x0004e20008041104 */
[----:B------:R-:W-:Y:S02]  /*3880*/  ULEA UR4, UR5, UR43, 0xa ;  /* 0x0000002b05047291 */ /* 0x000fe4000f8e50ff */
[----:B------:R-:W-:Y:S02]  /*3890*/  UIADD3 UR26, UPT, UPT, UR6, 0x6, URZ ;  /* 0x00000006061a7890 */ /* 0x000fe4000fffe0ff */
        /* <DEDUP_REMOVED lines=10> */
[----:B------:R-:W-:Y:S01]  /*3940*/  UIADD3 UR8, UPT, UPT, UR4, 0x206, URZ ;  /* 0x0000020604087890 */ /* 0x000fe2000fffe0ff */
[----:B------:R-:W-:Y:S01]  /*3950*/  UMOV UR5, 0x40004040 ;  /* 0x4000404000057882 */ /* 0x000fe20000000000 */
[----:B------:R-:W-:Y:S01]  /*3960*/  UMOV UR31, 0x40004040 ;  /* 0x40004040001f7882 */ /* 0x000fe20000000000 */
[----:B------:R1:W-:Y:S01]  /*3970*/  UTCHMMA gdesc[UR4], gdesc[UR6], tmem[UR36], tmem[UR62], idesc[UR63], UP2 ;  /* 0x00ff3e06040075ea */ /* 0x0003e20009000024 */
[----:B------:R-:W-:Y:S01]  /*3980*/  UPLOP3.LUT UP2, UPT, UPT, UPT, UPT, 0x80, 0x8 ;  /* 0x000000000008789c */ /* 0x000fe20003f4f070 */
[----:B------:R2:W-:Y:S01]  /*3990*/  UTCHMMA gdesc[UR32], gdesc[UR34], tmem[UR36], tmem[UR60], idesc[UR61], UPT ;  /* 0x00ff3c22200075ea */ /* 0x0005e2000b800024 */
[----:B------:R-:W-:Y:S01]  /*39a0*/  UMOV UR29, 0x40004040 ;  /* 0x40004040001d7882 */ /* 0x000fe20000000000 */
[----:B------:R-:W-:Y:S01]  /*39b0*/  UMOV UR27, 0x40004040 ;  /* 0x40004040001b7882 */ /* 0x000fe20000000000 */
        /* <DEDUP_REMOVED lines=12> */
[----:B------:R-:W-:Y:S01]  /*3a80*/  UMOV UR9, 0x40004040 ;  /* 0x4000404000097882 */ /* 0x000fe20000000000 */
[----:B------:R2:W-:Y:S01]  /*3a90*/  UTCHMMA gdesc[UR12], gdesc[UR14], tmem[UR36], tmem[UR50], idesc[UR51], UPT ;  /* 0x00ff320e0c0075ea */ /* 0x0005e2000b800024 */
[----:B------:R2:W-:Y:S01]  /*3aa0*/  UTCHMMA gdesc[UR8], gdesc[UR10], tmem[UR36], tmem[UR48], idesc[UR49], UPT ;  /* 0x00ff300a080075ea */ /* 0x0005e2000b800024 */
[----:B------:R2:W-:Y:S01]  /*3ab0*/  UTCBAR.MULTICAST [UR40], URZ, UR42 ;  /* 0x000000ff280073e9 */ /* 0x0005e2000800082a */
[----:B-1----:R-:W-:Y:S01]  /*3ac0*/  UMOV UR5, UR39 ;  /* 0x0000002700057c82 */ /* 0x002fe20008000000 */
[----:B------:R-:W-:Y:S05]  /*3ad0*/  BRA.U UP3, `(.L_x_63) ;  /* 0xfffffffd03007547 */ /* 0x000fea000b83ffff */
.L_x_60:
[----:B------:R-:W-:Y:S01]  /*3ae0*/  UIADD3 UR4, UPT, UPT, UR45, 0x1, URZ ;  /* 0x000000012d047890 */ /* 0x000fe2000fffe0ff */
[C---:B------:R-:W-:Y:S01]  /*3af0*/  ISETP.NE.AND P0, PT, R10.reuse, 0x2, PT ;  /* 0x000000020a00780c */ /* 0x040fe20003f05270 */
[----:B------:R-:W-:Y:S02]  /*3b00*/  UIADD3 UR5, UPT, UPT, UR46, 0x90, URZ ;  /* 0x000000902e057890 */ /* 0x000fe4000fffe0ff */
[----:B------:R-:W-:Y:S01]  /*3b10*/  UISETP.NE.AND UP0, UPT, UR4, 0x4, UPT ;  /* 0x000000040400788c */ /* 0x000fe2000bf05270 */
[----:B-12---:R-:W-:Y:S02]  /*3b20*/  SEL R0, RZ, 0x1, P0 ;  /* 0x00000001ff007807 */ /* 0x006fe40000000000 */
[----:B------:R-:W-:Y:S01]  /*3b30*/  SEL R10, R10, RZ, P0 ;  /* 0x000000ff0a0a7207 */ /* 0x000fe20000000000 */
[----:B------:R-:W-:Y:S01]  /*3b40*/  USEL UR6, URZ, 0x1, UP0 ;  /* 0x00000001ff067887 */ /* 0x000fe20008000000 */
[----:B------:R-:W-:Y:S01]  /*3b50*/  LOP3.LUT R9, R9, R0, RZ, 0x3c, !PT ;  /* 0x0000000009097212 */ /* 0x000fe200078e3cff */
[----:B------:R-:W-:Y:S01]  /*3b60*/  USEL UR45, UR4, URZ, UP0 ;  /* 0x000000ff042d7287 */ /* 0x000fe20008000000 */
[----:B------:R1:W-:Y:S03]  /*3b70*/  UTCBAR [UR5], URZ ;  /* 0x000000ff050073e9 */ /* 0x0003e600080000ff */
[----:B------:R-:W-:Y:S01]  /*3b80*/  LOP3.LUT R11, R11, UR6, RZ, 0x3c, !PT ;  /* 0x000000060b0b7c12 */ /* 0x000fe2000f8e3cff */
[----:B------:R-:W-:Y:S07]  /*3b90*/  @P1 BRA `(.L_x_64) ;  /* 0xfffffff800381947 */ /* 0x000fee000383ffff */
[----:B------:R-:W2:Y:S01]  /*3ba0*/  S2UR UR8, SR_CgaCtaId ;  /* 0x00000000000879c3 */ /* 0x000ea20000008800 */
[----:B------:R-:W-:Y:S01]  /*3bb0*/  ELECT P0, URZ, PT ;  /* 0x0000000000ff782f */ /* 0x000fe20003800000 */
[----:B------:R-:W-:Y:S01]  /*3bc0*/  IMAD.MOV.U32 R0, RZ, RZ, 0x1 ;  /* 0x00000001ff007424 */ /* 0x000fe200078e00ff */
[----:B------:R-:W-:Y:S01]  /*3bd0*/  UIADD3 UR41, UPT, UPT, UR41, 0xb0, URZ ;  /* 0x000000b029297890 */ /* 0x000fe2000fffe0ff */
[----:B------:R-:W-:Y:S01]  /*3be0*/  SHF.L.U32 R3, R11, 0x1f, RZ ;  /* 0x0000001f0b037819 */ /* 0x000fe200000006ff */
[----:B------:R-:W-:-:S03]  /*3bf0*/  UMOV UR4, 0x40 ;  /* 0x0000004000047882 */ /* 0x000fc60000000000 */
[----:B------:R-:W-:Y:S01]  /*3c00*/  UVIRTCOUNT.DEALLOC.SMPOOL 0x80 ;  /* 0x000000800000784c */ /* 0x000fe20000000000 */
[----:B--2---:R-:W-:Y:S02]  /*3c10*/  ULEA UR8, UR8, UR4, 0x18 ;  /* 0x0000000408087291 */ /* 0x004fe4000f8ec0ff */
[----:B------:R-:W-:-:S07]  /*3c20*/  ULEA UR4, UR45, UR41, 0x3 ;  /* 0x000000292d047291 */ /* 0x000fce000f8e18ff */
[----:B------:R2:W-:Y:S02]  /*3c30*/  @P0 STS.U8 [UR8+0x1c], R0 ;  /* 0x00001c00ff000988 */ /* 0x0005e40008000008 */
[----:B------:R-:W4:Y:S02]  /*3c40*/  SYNCS.PHASECHK.TRANS64.TRYWAIT P0, [UR4], R3 ;  /* 0x00000003ff0075a7 */ /* 0x000f240008001104 */
[----:B--2-4-:R-:W-:Y:S05]  /*3c50*/  @!P0 BRA `(.L_x_65) ;  /* 0x00000070006c8947 */ /* 0x014fea0003800000 */
.L_x_188:
[----:B------:R-:W-:-:S04]  /*3c60*/  UIADD3 UR4, UPT, UPT, UR45, 0x1, URZ ;  /* 0x000000012d047890 */ /* 0x000fc8000fffe0ff */
[----:B------:R-:W-:-:S04]  /*3c70*/  UISETP.NE.AND UP0, UPT, UR4, 0x4, UPT ;  /* 0x000000040400788c */ /* 0x000fc8000bf05270 */
[----:B------:R-:W-:Y:S02]  /*3c80*/  USEL UR6, URZ, 0x1, UP0 ;  /* 0x00000001ff067887 */ /* 0x000fe40008000000 */
[----:B------:R-:W-:-:S04]  /*3c90*/  USEL UR4, UR4, URZ, UP0 ;  /* 0x000000ff04047287 */ /* 0x000fc80008000000 */
[----:B-1----:R-:W-:Y:S01]  /*3ca0*/  ULEA UR5, UR4, UR41, 0x3 ;  /* 0x0000002904057291 */ /* 0x002fe2000f8e18ff */
[----:B------:R-:W-:-:S04]  /*3cb0*/  LOP3.LUT R2, R11, UR6, RZ, 0x3c, !PT ;  /* 0x000000060b027c12 */ /* 0x000fc8000f8e3cff */
[----:B--2---:R-:W-:-:S04]  /*3cc0*/  SHF.L.U32 R3, R2, 0x1f, RZ ;  /* 0x0000001f02037819 */ /* 0x004fc800000006ff */
[----:B------:R-:W1:Y:S02]  /*3cd0*/  SYNCS.PHASECHK.TRANS64.TRYWAIT P0, [UR5], R3 ;  /* 0x00000003ff0075a7 */ /* 0x000e640008001105 */
[----:B-1----:R-:W-:Y:S05]  /*3ce0*/  @!P0 BRA `(.L_x_66) ;  /* 0x0000007000608947 */ /* 0x002fea0003800000 */
.L_x_190:
[----:B------:R-:W-:-:S04]  /*3cf0*/  UIADD3 UR4, UPT, UPT, UR4, 0x1, URZ ;  /* 0x0000000104047890 */ /* 0x000fc8000fffe0ff */
[----:B------:R-:W-:-:S04]  /*3d00*/  UISETP.NE.AND UP0, UPT, UR4, 0x4, UPT ;  /* 0x000000040400788c */ /* 0x000fc8000bf05270 */
[----:B------:R-:W-:Y:S02]  /*3d10*/  USEL UR6, URZ, 0x1, UP0 ;  /* 0x00000001ff067887 */ /* 0x000fe40008000000 */
[----:B------:R-:W-:-:S04]  /*3d20*/  USEL UR4, UR4, URZ, UP0 ;  /* 0x000000ff04047287 */ /* 0x000fc80008000000 */
[----:B------:R-:W-:Y:S01]  /*3d30*/  ULEA UR5, UR4, UR41, 0x3 ;  /* 0x0000002904057291 */ /* 0x000fe2000f8e18ff */
[----:B------:R-:W-:-:S04]  /*3d40*/  LOP3.LUT R2, R2, UR6, RZ, 0x3c, !PT ;  /* 0x0000000602027c12 */ /* 0x000fc8000f8e3cff */
[----:B-1----:R-:W-:-:S04]  /*3d50*/  SHF.L.U32 R3, R2, 0x1f, RZ ;  /* 0x0000001f02037819 */ /* 0x002fc800000006ff */
[----:B------:R-:W1:Y:S02]  /*3d60*/  SYNCS.PHASECHK.TRANS64.TRYWAIT P0, [UR5], R3 ;  /* 0x00000003ff0075a7 */ /* 0x000e640008001105 */
[----:B-1----:R-:W-:Y:S05]  /*3d70*/  @!P0 BRA `(.L_x_67) ;  /* 0x0000007000548947 */ /* 0x002fea0003800000 */
.L_x_192:
[----:B------:R-:W-:-:S04]  /*3d80*/  UIADD3 UR4, UPT, UPT, UR4, 0x1, URZ ;  /* 0x0000000104047890 */ /* 0x000fc8000fffe0ff */
[----:B------:R-:W-:-:S04]  /*3d90*/  UISETP.NE.AND UP0, UPT, UR4, 0x4, UPT ;  /* 0x000000040400788c */ /* 0x000fc8000bf05270 */
[----:B------:R-:W-:Y:S02]  /*3da0*/  USEL UR5, URZ, 0x1, UP0 ;  /* 0x00000001ff057887 */ /* 0x000fe40008000000 */
[----:B------:R-:W-:-:S04]  /*3db0*/  USEL UR4, UR4, URZ, UP0 ;  /* 0x000000ff04047287 */ /* 0x000fc80008000000 */
[----:B------:R-:W-:Y:S01]  /*3dc0*/  ULEA UR4, UR4, UR41, 0x3 ;  /* 0x0000002904047291 */ /* 0x000fe2000f8e18ff */
[----:B-1----:R-:W-:-:S04]  /*3dd0*/  LOP3.LUT R3, R2, UR5, RZ, 0x3c, !PT ;  /* 0x0000000502037c12 */ /* 0x002fc8000f8e3cff */
[----:B------:R-:W-:-:S04]  /*3de0*/  SHF.L.U32 R3, R3, 0x1f, RZ ;  /* 0x0000001f03037819 */ /* 0x000fc800000006ff */
[----:B------:R-:W1:Y:S02]  /*3df0*/  SYNCS.PHASECHK.TRANS64.TRYWAIT P0, [UR4], R3 ;  /* 0x00000003ff0075a7 */ /* 0x000e640008001104 */
[----:B-1----:R-:W-:Y:S05]  /*3e00*/  @!P0 BRA `(.L_x_68) ;  /* 0x0000007000488947 */ /* 0x002fea0003800000 */
.L_x_194:
[----:B------:R-:W-:Y:S01]  /*3e10*/  NOP ;  /* 0x0000000000007918 */ /* 0x000fe20000000000 */
[----:B-1----:R-:W1:Y:S01]  /*3e20*/  LDS R0, [UR8+0x14] ;  /* 0x00001408ff007984 */ /* 0x002e620008000800 */
[----:B------:R-:W-:Y:S01]  /*3e30*/  ULOP3.LUT UR4, UR65, 0xffff, URZ, 0xc0, !UPT ;  /* 0x0000ffff41047892 */ /* 0x000fe2000f8ec0ff */
[----:B------:R-:W-:Y:S01]  /*3e40*/  UMOV UR5, 0xffff ;  /* 0x0000ffff00057882 */ /* 0x000fe20000000000 */
[----:B------:R-:W-:Y:S02]  /*3e50*/  UMOV UR6, 0x1 ;  /* 0x0000000100067882 */ /* 0x000fe40000000000 */
[----:B------:R-:W-:-:S04]  /*3e60*/  USHF.R.U32.HI UR4, URZ, 0x5, UR4 ;  /* 0x00000005ff047899 */ /* 0x000fc80008011604 */
[----:B------:R-:W-:Y:S02]  /*3e70*/  USHF.L.U32 UR5, UR5, UR4, URZ ;  /* 0x0000000405057299 */ /* 0x000fe400080006ff */
[----:B------:R-:W-:-:S04]  /*3e80*/  USHF.L.U32 UR4, UR6, UR4, URZ ;  /* 0x0000000406047299 */ /* 0x000fc800080006ff */
[----:B-1----:R-:W-:-:S04]  /*3e90*/  LOP3.LUT R0, R0, UR5, RZ, 0xc0, !PT ;  /* 0x0000000500007c12 */ /* 0x002fc8000f8ec0ff */
[----:B------:R-:W-:-:S13]  /*3ea0*/  ISETP.NE.AND P0, PT, R0, UR5, PT ;  /* 0x0000000500007c0c */ /* 0x000fda000bf05270 */
[----:B------:R-:W-:Y:S05]  /*3eb0*/  @P0 BRA `(.L_x_69) ;  /* 0x0000000000580947 */ /* 0x000fea0003800000 */
[----:B------:R-:W1:Y:S02]  /*3ec0*/  LDS R0, [UR8+0x18] ;  /* 0x00001808ff007984 */ /* 0x000e640008000800 */
[----:B-1----:R-:W-:-:S04]  /*3ed0*/  LOP3.LUT R0, R0, UR4, RZ, 0xc0, !PT ;  /* 0x0000000400007c12 */ /* 0x002fc8000f8ec0ff */
[----:B------:R-:W-:-:S13]  /*3ee0*/  ISETP.NE.AND P0, PT, R0, UR4, PT ;  /* 0x0000000400007c0c */ /* 0x000fda000bf05270 */
[----:B------:R-:W-:Y:S05]  /*3ef0*/  @P0 BRA `(.L_x_70) ;  /* 0x00000000003c0947 */ /* 0x000fea0003800000 */
[----:B------:R-:W1:Y:S01]  /*3f00*/  S2R R2, SR_LANEID ;  /* 0x0000000000027919 */ /* 0x000e620000000000 */
[----:B------:R-:W-:Y:S01]  /*3f10*/  ULOP3.LUT UR5, URZ, UR5, URZ, 0x33, !UPT ;  /* 0x00000005ff057292 */ /* 0x000fe2000f8e33ff */
[----:B------:R-:W-:Y:S01]  /*3f20*/  LOP3.LUT R4, RZ, UR4, RZ, 0x33, !PT ;  /* 0x00000004ff047c12 */ /* 0x000fe2000f8e33ff */
[----:B------:R-:W-:Y:S02]  /*3f30*/  VOTEU.ANY UR4, UPT, PT ;  /* 0x0000000000047886 */ /* 0x000fe400038e0100 */
[----:B------:R-:W-:Y:S01]  /*3f40*/  UFLO.U32 UR4, UR4 ;  /* 0x00000004000472bd */ /* 0x000fe200080e0000 */
[----:B------:R-:W2:Y:S01]  /*3f50*/  REDUX UR6, R4 ;  /* 0x00000000040673c4 */ /* 0x000ea20000000000 */
[----:B------:R-:W-:-:S06]  /*3f60*/  IMAD.U32 R0, RZ, RZ, UR5 ;  /* 0x00000005ff007e24 */ /* 0x000fcc000f8e00ff */
[----:B------:R4:W-:Y:S01]  /*3f70*/  UTCATOMSWS.AND URZ, UR5 ;  /* 0x0000000500ff79e3 */ /* 0x0009e20008000000 */
[----:B------:R-:W3:Y:S01]  /*3f80*/  REDUX UR7, R0 ;  /* 0x00000000000773c4 */ /* 0x000ee20000000000 */
[----:B-1----:R-:W-:Y:S01]  /*3f90*/  ISETP.EQ.U32.AND P0, PT, R2, UR4, PT ;  /* 0x0000000402007c0c */ /* 0x002fe2000bf02070 */
[----:B--2---:R-:W-:Y:S01]  /*3fa0*/  IMAD.U32 R2, RZ, RZ, UR6 ;  /* 0x00000006ff027e24 */ /* 0x004fe2000f8e00ff */
[----:B---3--:R-:W-:-:S11]  /*3fb0*/  MOV R3, UR7 ;  /* 0x0000000700037c02 */ /* 0x008fd60008000f00 */
[----:B------:R4:W-:Y:S04]  /*3fc0*/  @P0 ATOMS.AND RZ, [UR8+0x14], R3 ;  /* 0x00001403ffff098c */ /* 0x0009e8000a800008 */
[----:B------:R4:W-:Y:S01]  /*3fd0*/  @P0 ATOMS.AND RZ, [UR8+0x18], R2 ;  /* 0x00001802ffff098c */ /* 0x0009e2000a800008 */
[----:B------:R-:W-:Y:S05]  /*3fe0*/  BRA `(.L_x_71) ;  /* 0x0000000000147947 */ /* 0x000fea0003800000 */
.L_x_70:
[----:B------:R-:W-:Y:S02]  /*3ff0*/  MOV R2, 0x4010 ;  /* 0x0000401000027802 */ /* 0x000fe40000000f00 */
[----:B---3-5:R-:W-:Y:S05]  /*4000*/  CALL.REL.NOINC `($__internal_0_$__cuda_sm10x_tcgen05_guardrail_trap_col_being_dealloced_not_returned_by_alloc) ;  /* 0x0000007400e07944 */ /* 0x028fea0003c00000 */
[----:B------:R-:W-:Y:S05]  /*4010*/  BRA `(.L_x_71) ;  /* 0x0000000000087947 */ /* 0x000fea0003800000 */
.L_x_69:
[----:B------:R-:W-:Y:S02]  /*4020*/  MOV R2, 0x4040 ;  /* 0x0000404000027802 */ /* 0x000fe40000000f00 */
[----:B---3-5:R-:W-:Y:S05]  /*4030*/  CALL.REL.NOINC `($__internal_2_$__cuda_sm10x_tcgen05_guardrail_trap_unallocated_columns_being_dealloced) ;  /* 0x0000007400ec7944 */ /* 0x028fea0003c00000 */
.L_x_71:
[----:B------:R-:W-:Y:S01]  /*4040*/  NOP ;  /* 0x0000000000007918 */ /* 0x000fe20000000000 */
[----:B----4-:R-:W-:Y:S05]  /*4050*/  EXIT ;  /* 0x000000000000794d */ /* 0x010fea0003800000 */
.L_x_53:
[----:B------:R-:W-:-:S09]  /*4060*/  UISETP.NE.OR UP0, UPT, UR18, 0x3, !UP3 ;  /* 0x000000031200788c */ /* 0x000fd2000df05670 */
[----:B------:R-:W-:Y:S05]  /*4070*/  BRA.U UP0, `(.L_x_72) ;  /* 0x0000001900007547 */ /* 0x000fea000b800000 */
[----:B------:R-:W2:Y:S01]  /*4080*/  LDCU.64 UR4, c[0x0][0x888] ;  /* 0x00011100ff0477ac */ /* 0x000ea20008000a00 */
[----:B------:R-:W3:Y:S01]  /*4090*/  LDC.64 R12, c[0x0][0x348] ;  /* 0x0000d200ff0c7b82 */ /* 0x000ee20000000a00 */
[----:B------:R-:W-:Y:S01]  /*40a0*/  HFMA2 R10, -RZ, RZ, 0, 0 ;  /* 0x00000000ff0a7431 */ /* 0x000fe200000001ff */
[----:B------:R-:W-:Y:S01]  /*40b0*/  MOV R9, RZ ;  /* 0x000000ff00097202 */ /* 0x000fe20000000f00 */
[----:B------:R-:W4:Y:S01]  /*40c0*/  LDCU UR38, c[0x0][0x370] ;  /* 0x00006e00ff2677ac */ /* 0x000f220008000800 */
[----:B------:R-:W-:Y:S01]  /*40d0*/  HFMA2 R3, -RZ, RZ, 0, 0.0078125 ;  /* 0x00002000ff037431 */ /* 0x000fe200000001ff */
[----:B------:R-:W4:Y:S01]  /*40e0*/  LDCU.128 UR48, c[0x0][0xb10] ;  /* 0x00016200ff3077ac */ /* 0x000f220008000c00 */
[----:B------:R-:W1:Y:S01]  /*40f0*/  LDCU UR37, c[0x0][0x374] ;  /* 0x00006e80ff2577ac */ /* 0x000e620008000800 */
[----:B------:R-:W1:Y:S01]  /*4100*/  LDCU.64 UR30, c[0x0][0x890] ;  /* 0x00011200ff1e77ac */ /* 0x000e620008000a00 */
[----:B--2---:R-:W-:Y:S01]  /*4110*/  UISETP.NE.U32.AND UP0, UPT, UR4, URZ, UPT ;  /* 0x000000ff0400728c */ /* 0x004fe2000bf05070 */
[----:B------:R-:W2:Y:S01]  /*4120*/  LDCU UR15, c[0x0][0xb0c] ;  /* 0x00016180ff0f77ac */ /* 0x000ea20008000800 */
[----:B------:R-:W3:Y:S01]  /*4130*/  LDCU UR53, c[0x0][0xb20] ;  /* 0x00016400ff3577ac */ /* 0x000ee20008000800 */
[----:B------:R-:W3:Y:S01]  /*4140*/  LDCU UR4, c[0x0][0xb30] ;  /* 0x00016600ff0477ac */ /* 0x000ee20008000800 */
[----:B----4-:R-:W-:-:S02]  /*4150*/  UIMAD.WIDE.U32 UR6, UR38, UR48, URZ ;  /* 0x00000030260672a5 */ /* 0x010fc4000f8e00ff */
[----:B-1----:R-:W-:Y:S02]  /*4160*/  UIMAD.WIDE.U32 UR8, UR37, UR51, URZ ;  /* 0x00000033250872a5 */ /* 0x002fe4000f8e00ff */
[----:B------:R-:W-:Y:S01]  /*4170*/  UISETP.NE.AND.EX UP6, UPT, UR5, URZ, UPT, UP0 ;  /* 0x000000ff0500728c */ /* 0x000fe2000bfc5300 */
[----:B------:R-:W-:Y:S01]  /*4180*/  UMOV UR21, 0x400 ;  /* 0x0000040000157882 */ /* 0x000fe20000000000 */
[----:B------:R-:W-:Y:S02]  /*4190*/  UISETP.NE.AND UP0, UPT, UR45, 0x1, UPT ;  /* 0x000000012d00788c */ /* 0x000fe4000bf05270 */
[----:B------:R-:W-:Y:S02]  /*41a0*/  UISETP.NE.U32.AND UP0, UPT, UR30, URZ, UPT ;  /* 0x000000ff1e00728c */ /* 0x000fe4000bf05070 */
[----:B------:R-:W-:Y:S02]  /*41b0*/  ULEA UR21, UR52, UR21, 0x18 ;  /* 0x0000001534157291 */ /* 0x000fe4000f8ec0ff */
[----:B------:R-:W-:Y:S01]  /*41c0*/  USEL UR39, URZ, 0x1, UP5 ;  /* 0x00000001ff277887 */ /* 0x000fe2000a800000 */
[----:B------:R-:W-:Y:S01]  /*41d0*/  UMOV UR6, UR7 ;  /* 0x0000000700067c82 */ /* 0x000fe20008000000 */
[----:B------:R-:W-:Y:S01]  /*41e0*/  UMOV UR46, UR9 ;  /* 0x00000009002e7c82 */ /* 0x000fe20008000000 */
[----:B------:R-:W-:-:S02]  /*41f0*/  UISETP.GE.AND UP2, UPT, UR45, 0x1, UPT ;  /* 0x000000012d00788c */ /* 0x000fc4000bf46270 */
[----:B------:R-:W-:Y:S02]  /*4200*/  UISETP.NE.AND.EX UP5, UPT, UR31, URZ, UPT, UP0 ;  /* 0x000000ff1f00728c */ /* 0x000fe4000bfa5300 */
[----:B------:R-:W-:Y:S01]  /*4210*/  UPLOP3.LUT UP3, UPT, UPT, UPT, UPT, 0x40, 0x4 ;  /* 0x000000000004789c */ /* 0x000fe20003f6e870 */
[----:B------:R-:W1:Y:S01]  /*4220*/  LDCU.64 UR22, c[0x0][0xb28] ;  /* 0x00016500ff1677ac */ /* 0x000e620008000a00 */
[----:B--2---:R-:W-:Y:S02]  /*4230*/  UISETP.NE.AND UP2, UPT, UR15, 0x1, UPT ;  /* 0x000000010f00788c */ /* 0x004fe4000bf45270 */
[----:B------:R-:W-:Y:S02]  /*4240*/  UIADD3 UR41, UPT, UPT, UR21, 0x20, URZ ;  /* 0x0000002015297890 */ /* 0x000fe4000fffe0ff */
[----:B------:R-:W-:Y:S02]  /*4250*/  UIADD3 UR33, UPT, UPT, UR21, 0x28, URZ ;  /* 0x0000002815217890 */ /* 0x000fe4000fffe0ff */
[----:B------:R-:W-:-:S02]  /*4260*/  UIADD3 UR25, UPT, UPT, UR21, 0x30, URZ ;  /* 0x0000003015197890 */ /* 0x000fc4000fffe0ff */
[----:B------:R-:W-:Y:S02]  /*4270*/  UIADD3 UR17, UPT, UPT, UR21, 0x38, URZ ;  /* 0x0000003815117890 */ /* 0x000fe4000fffe0ff */
[----:B------:R-:W-:Y:S02]  /*4280*/  USHF.R.U32.HI UR47, URZ, UR49, UR6 ;  /* 0x00000031ff2f7299 */ /* 0x000fe40008011606 */
[----:B---3--:R-:W-:Y:S02]  /*4290*/  USHF.R.U32.HI UR46, URZ, UR53, UR46 ;  /* 0x00000035ff2e7299 */ /* 0x008fe4000801162e */
[----:B------:R-:W-:Y:S02]  /*42a0*/  UISETP.NE.AND UP0, UPT, UR50, 0x1, UPT ;  /* 0x000000013200788c */ /* 0x000fe4000bf05270 */
[----:B------:R-:W-:-:S11]  /*42b0*/  UISETP.NE.AND UP4, UPT, UR4, 0x1, UPT ;  /* 0x000000010400788c */ /* 0x000fd6000bf85270 */
.L_x_87:
[C---:B------:R-:W-:Y:S02]  /*42c0*/  LEA R8, R10.reuse, UR21, 0x3 ;  /* 0x000000150a087c11 */ /* 0x040fe4000f8e18ff */
[----:B------:R-:W-:Y:S02]  /*42d0*/  SHF.L.U32 R5, R9, 0x1f, RZ ;  /* 0x0000001f09057819 */ /* 0x000fe400000006ff */
[----:B------:R-:W-:Y:S02]  /*42e0*/  LEA R6, R10, UR21, 0x4 ;  /* 0x000000150a067c11 */ /* 0x000fe4000f8e20ff */
[----:B--2---:R-:W2:Y:S02]  /*42f0*/  SYNCS.PHASECHK.TRANS64.TRYWAIT P0, [R8+URZ+0x70], R5 ;  /* 0x00007005080075a7 */ /* 0x004ea400080011ff */
[----:B--2---:R-:W-:Y:S05]  /*4300*/  @!P0 BRA `(.L_x_73) ;  /* 0x0000006c00208947 */ /* 0x004fea0003800000 */
.L_x_195:
[----:B--2---:R-:W2:Y:S01]  /*4310*/  LDS.128 R4, [R6+0x100] ;  /* 0x0001000006047984 */ /* 0x004ea20000000c00 */
[----:B------:R-:W-:Y:S01]  /*4320*/  UISETP.GE.AND UP0, UPT, UR45, 0x1, UPT ;  /* 0x000000012d00788c */ /* 0x000fe2000bf06270 */
[----:B------:R-:W-:Y:S01]  /*4330*/  @!PT LDS RZ, [RZ] ;  /* 0x00000000fffff984 */ /* 0x000fe20000000800 */
[----:B------:R-:W-:Y:S01]  /*4340*/  @!PT LDS RZ, [RZ] ;  /* 0x00000000fffff984 */ /* 0x000fe20000000800 */
[----:B------:R-:W-:Y:S01]  /*4350*/  @!PT LDS RZ, [RZ] ;  /* 0x00000000fffff984 */ /* 0x000fe20000000800 */
[----:B------:R-:W-:Y:S01]  /*4360*/  @!PT LDS RZ, [RZ] ;  /* 0x00000000fffff984 */ /* 0x000fe20000000800 */
[----:B------:R3:W-:Y:S06]  /*4370*/  MEMBAR.ALL.CTA ;  /* 0x0000000000007992 */ /* 0x0007ec0000008000 */
[----:B---3--:R-:W3:Y:S01]  /*4380*/  FENCE.VIEW.ASYNC.S ;  /* 0x00000000000073c6 */ /* 0x008ee20000000000 */
[----:B--2---:R-:W-:Y:S11]  /*4390*/  LOP3.LUT P0, RZ, R6, 0x1, RZ, 0xc0, !PT ;  /* 0x0000000106ff7812 */ /* 0x004ff6000780c0ff */
[----:B------:R-:W-:Y:S02]  /*43a0*/  @!UPT UIADD3 URZ, UPT, UPT, URZ, URZ, URZ ;  /* 0x000000fffffff290 */ /* 0x000fe4000fffe0ff */
[----:B---3--:R-:W-:Y:S01]  /*43b0*/  VOTEU.ANY UP2, P0 ;  /* 0x0000000000ff7886 */ /* 0x008fe20000040100 */
[----:B------:R-:W-:Y:S11]  /*43c0*/  PLOP3.LUT P0, PT, PT, PT, UP2, 0x80, 0x8 ;  /* 0x000000000008781c */ /* 0x000ff60003f0f028 */
[----:B------:R-:W-:Y:S02]  /*43d0*/  @!UPT UIADD3 URZ, UPT, UPT, URZ, URZ, URZ ;  /* 0x000000fffffff290 */ /* 0x000fe4000fffe0ff */
[----:B------:R-:W-:Y:S02]  /*43e0*/  @P0 SHF.R.U32.HI R0, RZ, 0x10, R5 ;  /* 0x00000010ff000819 */ /* 0x000fe40000011605 */
[----:B------:R-:W-:Y:S02]  /*43f0*/  @P0 MOV R2, R4 ;  /* 0x0000000400020202 */ /* 0x000fe40000000f00 */
[----:B------:R-:W-:Y:S01]  /*4400*/  @P0 R2UR UR4, R0 ;  /* 0x00000000000402ca */ /* 0x000fe200000e0000 */
[----:B------:R-:W-:Y:S01]  /*4410*/  VIADD R0, R8, 0x80 ;  /* 0x0000008008007836 */ /* 0x000fe20000000000 */
[----:B------:R-:W-:Y:S02]  /*4420*/  @P0 LOP3.LUT R4, R5, 0xffff, RZ, 0xc0, !PT ;  /* 0x0000ffff05040812 */ /* 0x000fe400078ec0ff */
[----:B------:R-:W-:Y:S02]  /*4430*/  @P0 R2UR UR6, R2 ;  /* 0x00000000020602ca */ /* 0x000fe400000e0000 */
[----:B------:R-:W-:Y:S02]  /*4440*/  PRMT R0, RZ, 0x654, R0 ;  /* 0x00000654ff007816 */ /* 0x000fe40000000000 */
[----:B------:R-:W-:Y:S02]  /*4450*/  @P0 R2UR UR5, R4 ;  /* 0x00000000040502ca */ /* 0x000fe400000e0000 */
[----:B------:R2:W-:Y:S03]  /*4460*/  SYNCS.ARRIVE.TRANS64.RED.A1T0 RZ, [R0+URZ], RZ ;  /* 0x000000ff00ff79a7 */ /* 0x0005e600081004ff */
[----:B------:R-:W-:Y:S04]  /*4470*/  @UP2 UMOV UR29, UR4 ;  /* 0x00000004001d2c82 */ /* 0x000fe80008000000 */
[----:B------:R-:W-:Y:S04]  /*4480*/  @UP2 UMOV UR14, UR6 ;  /* 0x00000006000e2c82 */ /* 0x000fe80008000000 */
[----:B------:R-:W-:Y:S01]  /*4490*/  @UP2 UMOV UR13, UR5 ;  /* 0x00000005000d2c82 */ /* 0x000fe20008000000 */
[----:B------:R-:W-:Y:S05]  /*44a0*/  BRA.U !UP0, `(.L_x_74) ;  /* 0x0000000108c07547 */ /* 0x000fea000b800000 */
[----:B------:R-:W-:Y:S02]  /*44b0*/  UIMAD.WIDE.U32 UR18, UR13, UR51, URZ ;  /* 0x000000330d1272a5 */ /* 0x000fe4000f8e00ff */
[----:B------:R-:W-:Y:S02]  /*44c0*/  UP2UR UR16, UPR, URZ, 0x4 ;  /* 0x00000004ff107883 */ /* 0x000fe40008000000 */
[----:B------:R-:W-:Y:S02]  /*44d0*/  UISETP.NE.AND UP2, UPT, UR50, 0x1, UPT ;  /* 0x000000013200788c */ /* 0x000fe4000bf45270 */
[----:B------:R-:W-:Y:S02]  /*44e0*/  UIMAD.WIDE.U32 UR26, UR14, UR48, URZ ;  /* 0x000000300e1a72a5 */ /* 0x000fe4000f8e00ff */
[----:B------:R-:W-:Y:S02]  /*44f0*/  USEL UR4, UR37, UR46, !UP2 ;  /* 0x0000002e25047287 */ /* 0x000fe4000d000000 */
[----:B------:R-:W-:Y:S02]  /*4500*/  UISETP.NE.AND UP0, UPT, UR15, 0x1, UPT ;  /* 0x000000010f00788c */ /* 0x000fe4000bf05270 */
[----:B------:R-:W-:Y:S02]  /*4510*/  UP2UR UR20, UPR, URZ, 0x2 ;  /* 0x00000002ff147883 */ /* 0x000fe40008000000 */
[----:B------:R-:W-:Y:S02]  /*4520*/  UISETP.NE.AND UP1, UPT, UR45, 0x1, UPT ;  /* 0x000000012d00788c */ /* 0x000fe4000bf25270 */
[----:B-1----:R-:W-:Y:S02]  /*4530*/  UIMAD.WIDE.U32 UR8, UR4, UR22, URZ ;  /* 0x00000016040872a5 */ /* 0x002fe4000f8e00ff */
[----:B------:R-:W-:Y:S01]  /*4540*/  USEL UR7, UR38, UR47, !UP0 ;  /* 0x0000002f26077287 */ /* 0x000fe2000c000000 */
[----:B------:R-:W-:Y:S02]  /*4550*/  UMOV UR5, UR19 ;  /* 0x0000001300057c82 */ /* 0x000fe40008000000 */
[----:B------:R-:W-:Y:S02]  /*4560*/  USHF.R.U32.HI UR6, URZ, UR53, UR5 ;  /* 0x00000035ff067299 */ /* 0x000fe40008011605 */
[----:B------:R-:W-:Y:S02]  /*4570*/  UIMAD.WIDE.U32 UR10, UR7, UR22, URZ ;  /* 0x00000016070a72a5 */ /* 0x000fe4000f8e00ff */
[----:B------:R-:W-:Y:S02]  /*4580*/  USEL UR6, UR13, UR6, !UP2 ;  /* 0x000000060d067287 */ /* 0x000fe4000d000000 */
[----:B------:R-:W-:Y:S01]  /*4590*/  UISETP.NE.AND UP2, UPT, UR16, URZ, UPT ;  /* 0x000000ff1000728c */ /* 0x000fe2000bf45270 */
[----:B------:R-:W-:Y:S02]  /*45a0*/  UMOV UR5, UR27 ;  /* 0x0000001b00057c82 */ /* 0x000fe40008000000 */
[----:B------:R-:W-:Y:S03]  /*45b0*/  USHF.R.U32.HI UR12, URZ, UR49, UR5 ;  /* 0x00000031ff0c7299 */ /* 0x000fe60008011605 */
[----:B------:R-:W-:Y:S02]  /*45c0*/  UMOV UR5, UR9 ;  /* 0x0000000900057c82 */ /* 0x000fe40008000000 */
[----:B------:R-:W-:Y:S03]  /*45d0*/  @UP1 USHF.R.U32.HI UR4, URZ, UR23, UR5 ;  /* 0x00000017ff041299 */ /* 0x000fe60008011605 */
[----:B------:R-:W-:Y:S01]  /*45e0*/  UMOV UR5, UR11 ;  /* 0x0000000b00057c82 */ /* 0x000fe20008000000 */
[----:B------:R-:W-:Y:S02]  /*45f0*/  UIMAD UR4, UR45, UR4, URZ ;  /* 0x000000042d0472a4 */ /* 0x000fe4000f8e02ff */
[----:B------:R-:W-:Y:S02]  /*4600*/  @UP1 USHF.R.U32.HI UR7, URZ, UR23, UR5 ;  /* 0x00000017ff071299 */ /* 0x000fe40008011605 */
[----:B------:R-:W-:Y:S02]  /*4610*/  USEL UR5, UR14, UR12, !UP0 ;  /* 0x0000000c0e057287 */ /* 0x000fe4000c000000 */
[----:B------:R-:W-:Y:S02]  /*4620*/  UIMAD.WIDE.U32 UR10, UR6, UR22, URZ ;  /* 0x00000016060a72a5 */ /* 0x000fe4000f8e00ff */
[----:B------:R-:W-:Y:S02]  /*4630*/  UIMAD UR8, UR45, UR7, URZ ;  /* 0x000000072d0872a4 */ /* 0x000fe4000f8e02ff */
[----:B------:R-:W-:Y:S03]  /*4640*/  UISETP.GE.AND UP0, UPT, UR6, UR4, UPT ;  /* 0x000000040600728c */ /* 0x000fe6000bf06270 */
[----:B------:R-:W-:Y:S01]  /*4650*/  UMOV UR4, UR11 ;  /* 0x0000000b00047c82 */ /* 0x000fe20008000000 */
[----:B------:R-:W-:Y:S02]  /*4660*/  UISETP.GE.OR UP0, UPT, UR5, UR8, UP0 ;  /* 0x000000080500728c */ /* 0x000fe40008706670 */
[----:B------:R-:W-:Y:S02]  /*4670*/  USHF.R.U32.HI UR4, URZ, UR23, UR4 ;  /* 0x00000017ff047299 */ /* 0x000fe40008011604 */
[----:B------:R-:W-:Y:S02]  /*4680*/  UIMAD.WIDE.U32 UR8, UR5, UR22, URZ ;  /* 0x00000016050872a5 */ /* 0x000fe4000f8e00ff */
[----:B------:R-:W-:Y:S04]  /*4690*/  USEL UR10, UR6, UR4, !UP1 ;  /* 0x00000004060a7287 */ /* 0x000fe8000c800000 */
[----:B------:R-:W-:Y:S01]  /*46a0*/  UIADD3 UR11, UPT, UPT, -UR10, URZ, URZ ;  /* 0x000000ff0a0b7290 */ /* 0x000fe2000fffe1ff */
[----:B------:R-:W-:Y:S02]  /*46b0*/  @!UP0 UMOV UR4, UR9 ;  /* 0x0000000900048c82 */ /* 0x000fe40008000000 */
[----:B------:R-:W-:Y:S02]  /*46c0*/  @!UP0 USHF.R.U32.HI UR4, URZ, UR23, UR4 ;  /* 0x00000017ff048299 */ /* 0x000fe40008011604 */
[----:B------:R-:W-:Y:S02]  /*46d0*/  UIMAD UR8, UR45, UR11, UR6 ;  /* 0x0000000b2d0872a4 */ /* 0x000fe4000f8e0206 */
[----:B------:R-:W-:Y:S02]  /*46e0*/  @!UP0 USEL UR4, UR5, UR4, !UP1 ;  /* 0x0000000405048287 */ /* 0x000fe4000c800000 */
[----:B------:R-:W-:Y:S02]  /*46f0*/  UISETP.NE.AND UP1, UPT, UR20, URZ, UPT ;  /* 0x000000ff1400728c */ /* 0x000fe4000bf25270 */
[----:B------:R-:W-:Y:S02]  /*4700*/  @!UP0 UIMAD UR7, UR7, UR8, UR4 ;  /* 0x00000008070782a4 */ /* 0x000fe4000f8e0204 */
[----:B------:R-:W-:Y:S02]  /*4710*/  @!UP0 UIADD3 UR9, UPT, UPT, UR10, -UR4, URZ ;  /* 0x800000040a098290 */ /* 0x000fe4000fffe0ff */
[----:B------:R-:W-:Y:S02]  /*4720*/  UIADD3 UR8, UPT, UPT, -UR6, URZ, URZ ;  /* 0x000000ff06087290 */ /* 0x000fe4000fffe1ff */
[----:B------:R-:W-:Y:S02]  /*4730*/  UIADD3 UR4, UPT, UPT, -UR5, URZ, URZ ;  /* 0x000000ff05047290 */ /* 0x000fe4000fffe1ff */
[----:B------:R-:W-:Y:S03]  /*4740*/  @!UP0 UIMAD UR6, UR9, UR45, UR5 ;  /* 0x0000002d090682a4 */ /* 0x000fe6000f8e0205 */
[----:B------:R-:W-:Y:S01]  /*4750*/  @!UP0 UMOV UR5, UR7 ;  /* 0x0000000700058c82 */ /* 0x000fe20008000000 */
[----:B------:R-:W-:Y:S02]  /*4760*/  UIMAD UR7, UR15, UR4, UR14 ;  /* 0x000000040f0772a4 */ /* 0x000fe4000f8e020e */
[----:B------:R-:W-:Y:S02]  /*4770*/  UIMAD UR4, UR50, UR8, UR13 ;  /* 0x00000008320472a4 */ /* 0x000fe4000f8e020d */
[----:B------:R-:W-:Y:S02]  /*4780*/  UIMAD UR14, UR5, UR15, UR7 ;  /* 0x0000000f050e72a4 */ /* 0x000fe4000f8e0207 */
[----:B------:R-:W-:Y:S11]  /*4790*/  UIMAD UR13, UR6, UR50, UR4 ;  /* 0x00000032060d72a4 */ /* 0x000ff6000f8e0204 */
[----:B------:R-:W-:Y:S01]  /*47a0*/  @!UPT UIADD3 URZ, UPT, UPT, URZ, URZ, URZ ;  /* 0x000000fffffff290 */ /* 0x000fe2000fffe0ff */
.L_x_74:
[----:B------:R-:W3:Y:S01]  /*47b0*/  @!UP4 LDCU.128 UR8, c[0x0][0xb10] ;  /* 0x00016200ff08c7ac */ /* 0x000ee20008000c00 */
[----:B------:R-:W-:Y:S01]  /*47c0*/  IMAD.MOV.U32 R5, RZ, RZ, 0x1 ;  /* 0x00000001ff057424 */ /* 0x000fe200078e00ff */
[----:B------:R-:W-:Y:S04]  /*47d0*/  ISETP.NE.U32.AND P0, PT, RZ, UR30, PT ;  /* 0x0000001eff007c0c */ /* 0x000fe8000bf05070 */
[----:B------:R-:W-:Y:S01]  /*47e0*/  ISETP.NE.AND.EX P0, PT, RZ, UR31, PT, P0 ;  /* 0x0000001fff007c0c */ /* 0x000fe2000bf05300 */
[----:B------:R-:W4:Y:S01]  /*47f0*/  @!UP4 LDCU UR5, c[0x0][0xb0c] ;  /* 0x00016180ff05c7ac */ /* 0x000f220008000800 */
[----:B------:R-:W-:Y:S01]  /*4800*/  SHF.L.U32 R5, R5, 0x1f, RZ ;  /* 0x0000001f05057819 */ /* 0x000fe200000006ff */
[----:B------:R-:W-:Y:S02]  /*4810*/  USHF.L.U32 UR43, UR24, 0x6, URZ ;  /* 0x00000006182b7899 */ /* 0x000fe400080006ff */
[----:B------:R-:W-:Y:S02]  /*4820*/  USHF.L.U32 UR42, UR28, 0x8, URZ ;  /* 0x000000081c2a7899 */ /* 0x000fe400080006ff */
[----:B---3--:R-:W-:Y:S07]  /*4830*/  UIMAD.WIDE.U32 UR6, UR14, UR8, URZ ;  /* 0x000000080e0672a5 */ /* 0x008fee000f8e00ff */
[----:B------:R-:W-:Y:S01]  /*4840*/  @!UP4 UMOV UR4, UR7 ;  /* 0x000000070004cc82 */ /* 0x000fe20008000000 */
[----:B----4-:R-:W-:Y:S02]  /*4850*/  @!UP4 UISETP.NE.AND UP0, UPT, UR5, 0x1, UPT ;  /* 0x000000010500c88c */ /* 0x010fe4000bf05270 */
[----:B------:R-:W-:Y:S02]  /*4860*/  @!UP4 USHF.R.U32.HI UR4, URZ, UR9, UR4 ;  /* 0x00000009ff04c299 */ /* 0x000fe40008011604 */
[----:B------:R-:W-:Y:S02]  /*4870*/  UIMAD.WIDE.U32 UR6, UR13, UR11, URZ ;  /* 0x0000000b0d0672a5 */ /* 0x000fe4000f8e00ff */
[----:B------:R-:W-:Y:S02]  /*4880*/  @!UP4 USEL UR8, UR14, UR4, !UP0 ;  /* 0x000000040e08c287 */ /* 0x000fe4000c000000 */
[----:B------:R-:W-:Y:S03]  /*4890*/  @!UP4 UISETP.NE.AND UP0, UPT, UR10, 0x1, UPT ;  /* 0x000000010a00c88c */ /* 0x000fe6000bf05270 */
[----:B------:R-:W-:Y:S02]  /*48a0*/  @!UP4 UMOV UR6, UR7 ;  /* 0x000000070006cc82 */ /* 0x000fe40008000000 */
[----:B------:R-:W3:Y:S02]  /*48b0*/  @!UP4 LDCU UR4, c[0x0][0xb20] ;  /* 0x00016400ff04c7ac */ /* 0x000ee40008000800 */
[----:B---3--:R-:W-:Y:S04]  /*48c0*/  @!UP4 USHF.R.U32.HI UR6, URZ, UR4, UR6 ;  /* 0x00000004ff06c299 */ /* 0x008fe80008011606 */
[----:B------:R-:W-:Y:S04]  /*48d0*/  @!UP4 USEL UR6, UR13, UR6, !UP0 ;  /* 0x000000060d06c287 */ /* 0x000fe8000c000000 */
[----:B------:R-:W-:Y:S02]  /*48e0*/  @!UP4 UIADD3 UR4, UPT, UPT, -UR8, UR6, URZ ;  /* 0x000000060804c290 */ /* 0x000fe4000fffe1ff */
[----:B------:R-:W-:Y:S02]  /*48f0*/  @!UP4 UIADD3 UR6, UPT, UPT, UR8, -UR6, URZ ;  /* 0x800000060806c290 */ /* 0x000fe4000fffe0ff */
[----:B------:R-:W-:Y:S02]  /*4900*/  @!UP4 UIMAD UR14, UR4, UR5, UR14 ;  /* 0x00000005040ec2a4 */ /* 0x000fe4000f8e020e */
[----:B------:R-:W-:Y:S01]  /*4910*/  @!UP4 UIMAD UR13, UR6, UR10, UR13 ;  /* 0x0000000a060dc2a4 */ /* 0x000fe2000f8e020d */
[----:B------:R-:W-:Y:S11]  /*4920*/  BRA.U UP3, `(.L_x_75) ;  /* 0x0000000103107547 */ /* 0x000ff6000b800000 */
[----:B--2---:R-:W-:Y:S04]  /*4930*/  MOV R0, UR39 ;  /* 0x0000002700007c02 */ /* 0x004fe80008000f00 */
[----:B------:R-:W-:Y:S04]  /*4940*/  SHF.L.U32 R7, R0, 0x1f, RZ ;  /* 0x0000001f00077819 */ /* 0x000fe800000006ff */
[----:B------:R-:W2:Y:S02]  /*4950*/  SYNCS.PHASECHK.TRANS64.TRYWAIT P1, [UR21+0x68], R7 ;  /* 0x00006807ff0075a7 */ /* 0x000ea40008021115 */
[----:B--2---:R-:W-:Y:S05]  /*4960*/  @!P1 BRA `(.L_x_76) ;  /* 0x00000064009c9947 */ /* 0x004fea0003800000 */
.L_x_75:
[----:B------:R-:W-:Y:S05]  /*4970*/  BRA.U !UP5, `(.L_x_77) ;  /* 0x000000010d387547 */ /* 0x000fea000b800000 */
[----:B------:R-:W-:Y:S01]  /*4980*/  UPLOP3.LUT UP1, UPT, UPT, UPT, UP6, 0x80, 0x8 ;  /* 0x000000000008789c */ /* 0x000fe20003f2f060 */
[----:B--2---:R-:W-:Y:S01]  /*4990*/  HFMA2 R0, -RZ, RZ, 0, 5.9604644775390625e-08 ;  /* 0x00000001ff007431 */ /* 0x004fe200000001ff */
[----:B------:R-:W2:Y:S01]  /*49a0*/  LDCU.64 UR8, c[0x0][0x358] ;  /* 0x00006b00ff0877ac */ /* 0x000ea20008000a00 */
[----:B------:R-:W-:Y:S03]  /*49b0*/  IMAD.MOV.U32 R64, RZ, RZ, 0x1 ;  /* 0x00000001ff407424 */ /* 0x000fe600078e00ff */
[----:B------:R-:W-:Y:S05]  /*49c0*/  PLOP3.LUT P1, PT, PT, PT, UP1, 0x80, 0x8 ;  /* 0x000000000008781c */ /* 0x000fea0003f2f018 */
[----:B------:R-:W3:Y:S01]  /*49d0*/  @UP1 LDCU.64 UR4, c[0x0][0x888] ;  /* 0x00011100ff0417ac */ /* 0x000ee20008000a00 */
[----:B------:R-:W-:Y:S07]  /*49e0*/  @UP1 UIMAD UR6, UR36, UR30, URZ ;  /* 0x0000001e240612a4 */ /* 0x000fee000f8e02ff */
[----:B------:R-:W-:Y:S01]  /*49f0*/  @!P1 PRMT R64, R0, 0x7610, R64 ;  /* 0x0000761000409816 */ /* 0x000fe20000000040 */
[----:B---3--:R-:W-:Y:S06]  /*4a00*/  @UP1 UIMAD.WIDE UR4, UR6, 0x4, UR4 ;  /* 0x00000004060418a5 */ /* 0x008fec000f8e0204 */
[----:B------:R-:W-:Y:S01]  /*4a10*/  IMAD.U32 R6, RZ, RZ, UR4 ;  /* 0x00000004ff067e24 */ /* 0x000fe2000f8e00ff */
[----:B------:R-:W-:Y:S04]  /*4a20*/  MOV R7, UR5 ;  /* 0x0000000500077c02 */ /* 0x000fe80008000f00 */
[----:B------:R-:W3:Y:S01]  /*4a30*/  @!UP1 LDCU UR4, c[0x0][0x880] ;  /* 0x00011000ff0497ac */ /* 0x000ee20008000800 */
[----:B--2--5:R4:W5:Y:S02]  /*4a40*/  @P1 LDG.E R26, desc[UR8][R6.64] ;  /* 0x00000008061a1981 */ /* 0x024964000c1e1900 */
[----:B---34-:R-:W-:Y:S07]  /*4a50*/  @!P1 IMAD.U32 R26, RZ, RZ, UR4 ;  /* 0x00000004ff1a9e24 */ /* 0x018fee000f8e00ff */
.L_x_77:
[----:B-----5:R-:W-:Y:S01]  /*4a60*/  @!P0 FSETP.EQ.AND P2, PT, R26, RZ, PT ;  /* 0x000000ff1a00820b */ /* 0x020fe20003f42000 */
[----:B------:R-:W-:Y:S01]  /*4a70*/  @!UPT UIADD3 URZ, UPT, UPT, URZ, URZ, URZ ;  /* 0x000000fffffff290 */ /* 0x000fe2000fffe0ff */
[----:B------:R-:W-:Y:S11]  /*4a80*/  @!P0 BRA `(.L_x_78) ;  /* 0x0000000000148947 */ /* 0x000ff60003800000 */
[----:B------:R-:W-:Y:S02]  /*4a90*/  LOP3.LUT P0, RZ, R64, 0xff, RZ, 0xc0, !PT ;  /* 0x000000ff40ff7812 */ /* 0x000fe4000780c0ff */
[----:B------:R-:W-:Y:S04]  /*4aa0*/  PLOP3.LUT P2, PT, PT, PT, UP1, 0x80, 0x8 ;  /* 0x000000000008781c */ /* 0x000fe80003f4f018 */
[----:B------:R-:W-:Y:S07]  /*4ab0*/  PLOP3.LUT P2, PT, P2, PT, PT, 0x8, 0x80 ;  /* 0x000000000080781c */ /* 0x000fee000174e170 */
[----:B------:R-:W-:Y:S11]  /*4ac0*/  @P0 FSETP.EQ.AND P2, PT, R26, RZ, PT ;  /* 0x000000ff1a00020b */ /* 0x000ff60003f42000 */
[----:B------:R-:W-:Y:S02]  /*4ad0*/  @!UPT UIADD3 URZ, UPT, UPT, URZ, URZ, URZ ;  /* 0x000000fffffff290 */ /* 0x000fe4000fffe0ff */
.L_x_78:
[----:B------:R-:W3:Y:S01]  /*4ae0*/  SYNCS.PHASECHK.TRANS64.TRYWAIT P0, [UR21+0x40], R5 ;  /* 0x00004005ff0075a7 */ /* 0x000ee20008001115 */
[----:B------:R-:W-:Y:S04]  /*4af0*/  ELECT P1, URZ, PT ;  /* 0x0000000000ff782f */ /* 0x000fe80003820000 */
[----:B------:R-:W-:Y:S01]  /*4b00*/  PLOP3.LUT P1, PT, P2, P1, PT, 0xf2, 0x2f ;  /* 0x00000000002f781c */ /* 0x000fe20001723e72 */
[----:B------:R-:W-:Y:S01]  /*4b10*/  @!UPT UIADD3 URZ, UPT, UPT, URZ, URZ, URZ ;  /* 0x000000fffffff290 */ /* 0x000fe2000fffe0ff */
[----:B---3--:R-:W-:Y:S11]  /*4b20*/  @!P0 BRA `(.L_x_79) ;  /* 0x0000006400448947 */ /* 0x008ff60003800000 */
.L_x_198:
[----:B------:R-:W-:Y:S01]  /*4b30*/  @!P1 IADD3 R2, P0, PT, R12, 0x580, RZ ;  /* 0x000005800c029810 */ /* 0x000fe20007f1e0ff */
[----:B------:R-:W-:Y:S01]  /*4b40*/  VOTEU.ALL UP0, P1 ;  /* 0x0000000000ff7886 */ /* 0x000fe20000800000 */
[----:B------:R-:W-:Y:S01]  /*4b50*/  UMOV UR6, 0x0 ;  /* 0x0000000000067882 */ /* 0x000fe20000000000 */
[----:B------:R-:W-:Y:S01]  /*4b60*/  UMOV UR7, 0x10000000 ;  /* 0x1000000000077882 */ /* 0x000fe20000000000 */
[----:B------:R-:W-:Y:S01]  /*4b70*/  @!P1 R2UR UR5, R2 ;  /* 0x00000000020592ca */ /* 0x000fe200000e0000 */
[----:B--2---:R-:W-:Y:S01]  /*4b80*/  @!P1 IMAD.X R0, RZ, RZ, R13, P0 ;  /* 0x000000ffff009224 */ /* 0x004fe200000e060d */
[----:B------:R-:W-:Y:S01]  /*4b90*/  @!UP0 UIADD3 UR40, UPT, UPT, UR21, 0x400, URZ ;  /* 0x0000040015288890 */ /* 0x000fe2000fffe0ff */
[----:B------:R-:W-:Y:S01]  /*4ba0*/  VOTEU.ALL UP0, P1 ;  /* 0x0000000000ff7886 */ /* 0x000fe20000800000 */
[----:B------:R-:W-:Y:S02]  /*4bb0*/  UMOV UR44, UR36 ;  /* 0x00000024002c7c82 */ /* 0x000fe40008000000 */
[----:B------:R-:W-:Y:S01]  /*4bc0*/  @!P1 R2UR UR4, R0 ;  /* 0x00000000000492ca */ /* 0x000fe200000e0000 */
[----:B------:R-:W-:Y:S06]  /*4bd0*/  @!P1 IMAD.MOV.U32 R0, RZ, RZ, 0x2000 ;  /* 0x00002000ff009424 */ /* 0x000fec00078e00ff */
[----:B------:R-:W-:Y:S06]  /*4be0*/  IMAD.U32 R6, RZ, RZ, UR5 ;  /* 0x00000005ff067e24 */ /* 0x000fec000f8e00ff */
[----:B------:R-:W-:Y:S01]  /*4bf0*/  IMAD.U32 R7, RZ, RZ, UR4 ;  /* 0x00000004ff077e24 */ /* 0x000fe2000f8e00ff */
[----:B------:R-:W-:Y:S04]  /*4c00*/  @!P1 R2UR UR4, R6 ;  /* 0x00000000060492ca */ /* 0x000fe800000e0000 */
[----:B------:R-:W-:Y:S11]  /*4c10*/  @!P1 R2UR UR5, R7 ;  /* 0x00000000070592ca */ /* 0x000ff600000e0000 */
[----:B------:R-:W-:Y:S02]  /*4c20*/  @!UPT UIADD3 URZ, UPT, UPT, URZ, URZ, URZ ;  /* 0x000000fffffff290 */ /* 0x000fe4000fffe0ff */
[----:B------:R2:W-:Y:S01]  /*4c30*/  @!UP0 UTMALDG.3D [UR40], [UR4], desc[UR6] ;  /* 0x00000628040085b4 */ /* 0x0005e20008011000 */
[----:B------:R3:W-:Y:S01]  /*4c40*/  @!P1 SYNCS.ARRIVE.TRANS64.RED.A0TR RZ, [UR21+0x20], R0 ;  /* 0x00002000ffff99a7 */ /* 0x0007e20008300415 */
[----:B--2---:R-:W-:Y:S09]  /*4c50*/  UPRMT UR6, UR52, 0x654, UR41 ;  /* 0x0000065434067896 */ /* 0x004ff20008000029 */
[----:B------:R-:W-:Y:S01]  /*4c60*/  SYNCS.ARRIVE.TRANS64.RED.A1T0 RZ, [UR6], RZ ;  /* 0x000000ffffff79a7 */ /* 0x000fe20008100406 */
[----:B------:R-:W2:Y:S02]  /*4c70*/  SYNCS.PHASECHK.TRANS64.TRYWAIT P0, [UR21+0x48], R5 ;  /* 0x00004805ff0075a7 */ /* 0x000ea40008001115 */
[----:B--23--:R-:W-:Y:S05]  /*4c80*/  @!P0 BRA `(.L_x_80) ;  /* 0x0000006400048947 */ /* 0x00cfea0003800000 */
.L_x_200:
[----:B------:R-:W-:Y:S01]  /*4c90*/  @!P1 IADD3 R2, P0, PT, R12, 0x580, RZ ;  /* 0x000005800c029810 */ /* 0x000fe20007f1e0ff */
[----:B------:R-:W-:Y:S01]  /*4ca0*/  VOTEU.ALL UP0, P1 ;  /* 0x0000000000ff7886 */ /* 0x000fe20000800000 */
[----:B------:R-:W-:Y:S01]  /*4cb0*/  UMOV UR8, 0x0 ;  /* 0x0000000000087882 */ /* 0x000fe20000000000 */
[----:B------:R-:W-:Y:S01]  /*4cc0*/  UMOV UR9, 0x10000000 ;  /* 0x1000000000097882 */ /* 0x000fe20000000000 */
[----:B------:R-:W-:Y:S01]  /*4cd0*/  @!P1 R2UR UR5, R2 ;  /* 0x00000000020592ca */ /* 0x000fe200000e0000 */
[----:B--2---:R-:W-:Y:S01]  /*4ce0*/  @!P1 IMAD.X R0, RZ, RZ, R13, P0 ;  /* 0x000000ffff009224 */ /* 0x004fe200000e060d */
[----:B------:R-:W-:Y:S02]  /*4cf0*/  @!UP0 UIADD3 UR34, UPT, UPT, UR42, 0x20, URZ ;  /* 0x000000202a228890 */ /* 0x000fe4000fffe0ff */
[----:B------:R-:W-:Y:S02]  /*4d00*/  @!UP0 UIADD3 UR32, UPT, UPT, UR21, 0x2400, URZ ;  /* 0x0000240015208890 */ /* 0x000fe4000fffe0ff */
[----:B------:R-:W-:Y:S01]  /*4d10*/  @!P1 R2UR UR4, R0 ;  /* 0x00000000000492ca */ /* 0x000fe200000e0000 */
[----:B------:R-:W-:Y:S01]  /*4d20*/  VOTEU.ALL UP0, P1 ;  /* 0x0000000000ff7886 */ /* 0x000fe20000800000 */
[----:B------:R-:W-:Y:S01]  /*4d30*/  @!P1 IMAD.MOV.U32 R0, RZ, RZ, 0x2000 ;  /* 0x00002000ff009424 */ /* 0x000fe200078e00ff */
[----:B------:R-:W-:Y:S01]  /*4d40*/  UMOV UR35, UR43 ;  /* 0x0000002b00237c82 */ /* 0x000fe20008000000 */
[----:B------:R-:W-:Y:S03]  /*4d50*/  UPRMT UR7, UR52, 0x654, UR33 ;  /* 0x0000065434077896 */ /* 0x000fe60008000021 */
[----:B------:R-:W-:Y:S06]  /*4d60*/  IMAD.U32 R6, RZ, RZ, UR5 ;  /* 0x00000005ff067e24 */ /* 0x000fec000f8e00ff */
[----:B------:R-:W-:Y:S01]  /*4d70*/  IMAD.U32 R7, RZ, RZ, UR4 ;  /* 0x00000004ff077e24 */ /* 0x000fe2000f8e00ff */
[----:B------:R-:W-:Y:S04]  /*4d80*/  @!P1 R2UR UR4, R6 ;  /* 0x00000000060492ca */ /* 0x000fe800000e0000 */
[----:B------:R-:W-:Y:S11]  /*4d90*/  @!P1 R2UR UR5, R7 ;  /* 0x00000000070592ca */ /* 0x000ff600000e0000 */
[----:B------:R-:W-:Y:S02]  /*4da0*/  @!UPT UIADD3 URZ, UPT, UPT, URZ, URZ, URZ ;  /* 0x000000fffffff290 */ /* 0x000fe4000fffe0ff */
[----:B------:R2:W-:Y:S01]  /*4db0*/  @!UP0 UTMALDG.3D [UR32], [UR4], desc[UR8] ;  /* 0x00000820040085b4 */ /* 0x0005e20008011000 */
[----:B------:R2:W-:Y:S01]  /*4dc0*/  @!P1 SYNCS.ARRIVE.TRANS64.RED.A0TR RZ, [UR21+0x28], R0 ;  /* 0x00002800ffff99a7 */ /* 0x0005e20008300415 */
[----:B------:R-:W-:Y:S01]  /*4dd0*/  SYNCS.ARRIVE.TRANS64.RED.A1T0 RZ, [UR7], RZ ;  /* 0x000000ffffff79a7 */ /* 0x000fe20008100407 */
[----:B------:R-:W3:Y:S02]  /*4de0*/  SYNCS.PHASECHK.TRANS64.TRYWAIT P0, [UR21+0x50], R5 ;  /* 0x00005005ff0075a7 */ /* 0x000ee40008001115 */
[----:B--23--:R-:W-:Y:S05]  /*4df0*/  @!P0 BRA `(.L_x_81) ;  /* 0x0000006000c08947 */ /* 0x00cfea0003800000 */
.L_x_202:
        /* <DEDUP_REMOVED lines=10> */
[----:B------:R-:W-:Y:S01]  /*4ea0*/  UMOV UR27, UR43 ;  /* 0x0000002b001b7c82 */ /* 0x000fe20008000000 */
[----:B------:R-:W-:Y:S01]  /*4eb0*/  UMOV UR28, UR36 ;  /* 0x00000024001c7c82 */ /* 0x000fe20008000000 */
[----:B------:R-:W-:Y:S03]  /*4ec0*/  @!P1 IMAD.MOV.U32 R0, RZ, RZ, 0x2000 ;  /* 0x00002000ff009424 */ /* 0x000fe600078e00ff */
        /* <DEDUP_REMOVED lines=11> */
.L_x_204:
[----:B------:R-:W-:Y:S01]  /*4f80*/  @!P1 IADD3 R2, P0, PT, R12, 0x580, RZ ;  /* 0x000005800c029810 */ /* 0x000fe20007f1e0ff */
[----:B------:R-:W-:Y:S01]  /*4f90*/  VOTEU.ALL UP0, P1 ;  /* 0x0000000000ff7886 */ /* 0x000fe20000800000 */
[----:B------:R-:W-:Y:S01]  /*4fa0*/  UMOV UR8, 0x0 ;  /* 0x0000000000087882 */ /* 0x000fe20000000000 */
[----:B------:R-:W-:Y:S01]  /*4fb0*/  UMOV UR9, 0x10000000 ;  /* 0x1000000000097882 */ /* 0x000fe20000000000 */
[----:B------:R-:W-:Y:S01]  /*4fc0*/  @!P1 R2UR UR5, R2 ;  /* 0x00000000020592ca */ /* 0x000fe200000e0000 */
[----:B--2---:R-:W-:Y:S01]  /*4fd0*/  @!P1 IMAD.X R0, RZ, RZ, R13, P0 ;  /* 0x000000ffff009224 */ /* 0x004fe200000e060d */
[----:B------:R-:W-:Y:S01]  /*4fe0*/  @!UP0 UIADD3 UR18, UPT, UPT, UR42, 0x60, URZ ;  /* 0x000000602a128890 */ /* 0x000fe2000fffe0ff */
[----:B------:R-:W-:Y:S01]  /*4ff0*/  SHF.L.U32 R4, RZ, 0x1f, RZ ;  /* 0x0000001fff047819 */ /* 0x000fe200000006ff */
        /* <DEDUP_REMOVED lines=17> */
.L_x_206:
[----:B------:R-:W-:Y:S01]  /*5110*/  @!P1 IADD3 R2, P0, PT, R12, 0x580, RZ ;  /* 0x000005800c029810 */ /* 0x000fe20007f1e0ff */
[----:B------:R-:W-:Y:S01]  /*5120*/  VOTEU.ALL UP0, P1 ;  /* 0x0000000000ff7886 */ /* 0x000fe20000800000 */
[----:B------:R-:W-:Y:S01]  /*5130*/  UMOV UR18, 0x0 ;  /* 0x0000000000127882 */ /* 0x000fe20000000000 */
[----:B------:R-:W-:Y:S01]  /*5140*/  UMOV UR19, 0x10000000 ;  /* 0x1000000000137882 */ /* 0x000fe20000000000 */
[----:B------:R-:W-:Y:S01]  /*5150*/  @!P1 R2UR UR5, R2 ;  /* 0x00000000020592ca */ /* 0x000fe200000e0000 */
[----:B------:R-:W-:Y:S01]  /*5160*/  @!P1 IMAD.X R0, RZ, RZ, R13, P0 ;  /* 0x000000ffff009224 */ /* 0x000fe200000e060d */
[----:B------:R-:W-:Y:S02]  /*5170*/  @!UP0 UIADD3 UR10, UPT, UPT, UR42, 0x80, URZ ;  /* 0x000000802a0a8890 */ /* 0x000fe4000fffe0ff */
[----:B------:R-:W-:Y:S02]  /*5180*/  @!UP0 UIADD3 UR8, UPT, UPT, UR21, 0x400, URZ ;  /* 0x0000040015088890 */ /* 0x000fe4000fffe0ff */
[----:B------:R-:W-:Y:S01]  /*5190*/  @!P1 R2UR UR4, R0 ;  /* 0x00000000000492ca */ /* 0x000fe200000e0000 */
[----:B------:R-:W-:Y:S01]  /*51a0*/  VOTEU.ALL UP0, P1 ;  /* 0x0000000000ff7886 */ /* 0x000fe20000800000 */
[----:B------:R-:W-:Y:S01]  /*51b0*/  @!P1 IMAD.MOV.U32 R0, RZ, RZ, 0x2000 ;  /* 0x00002000ff009424 */ /* 0x000fe200078e00ff */
[----:B------:R-:W-:Y:S01]  /*51c0*/  UMOV UR9, UR41 ;  /* 0x0000002900097c82 */ /* 0x000fe20008000000 */
[----:B------:R-:W-:Y:S01]  /*51d0*/  UMOV UR11, UR43 ;  /* 0x0000002b000b7c82 */ /* 0x000fe20008000000 */
[----:B------:R-:W-:Y:S02]  /*51e0*/  UMOV UR12, UR36 ;  /* 0x00000024000c7c82 */ /* 0x000fe40008000000 */
[----:B------:R-:W-:Y:S06]  /*51f0*/  IMAD.U32 R6, RZ, RZ, UR5 ;  /* 0x00000005ff067e24 */ /* 0x000fec000f8e00ff */
[----:B--2---:R-:W-:Y:S01]  /*5200*/  IMAD.U32 R7, RZ, RZ, UR4 ;  /* 0x00000004ff077e24 */ /* 0x004fe2000f8e00ff */
        /* <DEDUP_REMOVED lines=8> */
.L_x_208:
        /* <DEDUP_REMOVED lines=24> */
.L_x_210:
[----:B------:R-:W-:Y:S01]  /*5410*/  @!P1 IADD3 R2, P0, PT, R12, 0x580, RZ ;  /* 0x000005800c029810 */ /* 0x000fe20007f1e0ff */
[----:B------:R-:W-:Y:S01]  /*5420*/  VOTEU.ALL UP0, P1 ;  /* 0x0000000000ff7886 */ /* 0x000fe20000800000 */
[----:B------:R-:W-:Y:S01]  /*5430*/  UMOV UR6, 0x0 ;  /* 0x0000000000067882 */ /* 0x000fe20000000000 */
[----:B------:R-:W-:Y:S01]  /*5440*/  UMOV UR7, 0x10000000 ;  /* 0x1000000000077882 */ /* 0x000fe20000000000 */
[----:B------:R-:W-:Y:S01]  /*5450*/  @!P1 R2UR UR5, R2 ;  /* 0x00000000020592ca */ /* 0x000fe200000e0000 */
[----:B------:R-:W-:Y:S01]  /*5460*/  @!P1 IMAD.X R0, RZ, RZ, R13, P0 ;  /* 0x000000ffff009224 */ /* 0x000fe200000e060d */
[----:B------:R-:W-:Y:S01]  /*5470*/  @!UP0 UIADD3 UR10, UPT, UPT, UR42, 0xc0, URZ ;  /* 0x000000c02a0a8890 */ /* 0x000fe2000fffe0ff */
[----:B------:R-:W-:Y:S01]  /*5480*/  VIADD R10, R10, 0x1 ;  /* 0x000000010a0a7836 */ /* 0x000fe20000000000 */
        /* <DEDUP_REMOVED lines=17> */
.L_x_212:
[----:B------:R-:W-:Y:S01]  /*55a0*/  @!P1 IADD3 R2, P0, PT, R12, 0x580, RZ ;  /* 0x000005800c029810 */ /* 0x000fe20007f1e0ff */
[----:B------:R-:W-:Y:S01]  /*55b0*/  VOTEU.ALL UP0, P1 ;  /* 0x0000000000ff7886 */ /* 0x000fe20000800000 */
[----:B------:R-:W-:Y:S01]  /*55c0*/  UMOV UR6, 0x0 ;  /* 0x0000000000067882 */ /* 0x000fe20000000000 */
[----:B------:R-:W-:Y:S01]  /*55d0*/  UMOV UR7, 0x10000000 ;  /* 0x1000000000077882 */ /* 0x000fe20000000000 */
[----:B------:R-:W-:Y:S01]  /*55e0*/  @!P1 R2UR UR5, R2 ;  /* 0x00000000020592ca */ /* 0x000fe200000e0000 */
[----:B------:R-:W-:Y:S01]  /*55f0*/  @!P1 IMAD.X R0, RZ, RZ, R13, P0 ;  /* 0x000000ffff009224 */ /* 0x000fe200000e060d */
[----:B------:R-:W-:Y:S01]  /*5600*/  @!UP0 UIADD3 UR10, UPT, UPT, UR42, 0xe0, URZ ;  /* 0x000000e02a0a8890 */ /* 0x000fe2000fffe0ff */
[----:B------:R-:W-:Y:S01]  /*5610*/  R2UR UR19, R66 ;  /* 0x00000000421372ca */ /* 0x000fe200000e0000 */
[----:B------:R-:W-:Y:S01]  /*5620*/  @!UP0 UIADD3 UR8, UPT, UPT, UR21, 0x6400, URZ ;  /* 0x0000640015088890 */ /* 0x000fe2000fffe0ff */
[----:B------:R-:W-:Y:S01]  /*5630*/  R2UR UR18, R67 ;  /* 0x00000000431272ca */ /* 0x000fe200000e0000 */
[----:B------:R-:W-:Y:S01]  /*5640*/  VOTEU.ALL UP0, P1 ;  /* 0x0000000000ff7886 */ /* 0x000fe20000800000 */
[----:B------:R-:W-:Y:S01]  /*5650*/  @!P1 R2UR UR4, R0 ;  /* 0x00000000000492ca */ /* 0x000fe200000e0000 */
[----:B------:R-:W-:Y:S01]  /*5660*/  UMOV UR9, UR17 ;  /* 0x0000001100097c82 */ /* 0x000fe20008000000 */
[----:B------:R-:W-:Y:S01]  /*5670*/  UMOV UR11, UR43 ;  /* 0x0000002b000b7c82 */ /* 0x000fe20008000000 */
[----:B------:R-:W-:Y:S01]  /*5680*/  UMOV UR12, UR36 ;  /* 0x00000024000c7c82 */ /* 0x000fe20008000000 */
[C---:B------:R-:W-:Y:S01]  /*5690*/  ISETP.NE.AND P0, PT, R10.reuse, 0x2, PT ;  /* 0x000000020a00780c */ /* 0x040fe20003f05270 */
[----:B------:R-:W-:Y:S01]  /*56a0*/  UMOV UR36, UR29 ;  /* 0x0000001d00247c82 */ /* 0x000fe20008000000 */
[----:B------:R-:W-:Y:S01]  /*56b0*/  IMAD.U32 R6, RZ, RZ, UR5 ;  /* 0x00000005ff067e24 */ /* 0x000fe2000f8e00ff */
[----:B------:R-:W-:Y:S01]  /*56c0*/  UPLOP3.LUT UP3, UPT, UPT, UPT, UPT, 0x80, 0x8 ;  /* 0x000000000008789c */ /* 0x000fe20003f6f070 */
[----:B------:R-:W-:Y:S01]  /*56d0*/  SEL R0, RZ, 0x1, P0 ;  /* 0x00000001ff007807 */ /* 0x000fe20000000000 */
[----:B------:R-:W-:Y:S01]  /*56e0*/  UIADD3 UR28, UPT, UPT, UR13, UR19, URZ ;  /* 0x000000130d1c7290 */ /* 0x000fe2000fffe0ff */
[----:B------:R-:W-:Y:S01]  /*56f0*/  SEL R10, R10, RZ, P0 ;  /* 0x000000ff0a0a7207 */ /* 0x000fe20000000000 */
[----:B------:R-:W-:Y:S01]  /*5700*/  UIADD3 UR24, UPT, UPT, UR14, UR18, URZ ;  /* 0x000000120e187290 */ /* 0x000fe2000fffe0ff */
[----:B------:R-:W-:Y:S01]  /*5710*/  LOP3.LUT R9, R9, R0, RZ, 0x3c, !PT ;  /* 0x0000000009097212 */ /* 0x000fe200078e3cff */
[----:B--2---:R-:W-:Y:S01]  /*5720*/  IMAD.U32 R7, RZ, RZ, UR4 ;  /* 0x00000004ff077e24 */ /* 0x004fe2000f8e00ff */
[----:B------:R-:W-:Y:S04]  /*5730*/  @!P1 R2UR UR4, R6 ;  /* 0x00000000060492ca */ /* 0x000fe800000e0000 */
[----:B------:R-:W-:Y:S11]  /*5740*/  @!P1 R2UR UR5, R7 ;  /* 0x00000000070592ca */ /* 0x000ff600000e0000 */
[----:B------:R-:W-:Y:S02]  /*5750*/  @!UPT UIADD3 URZ, UPT, UPT, URZ, URZ, URZ ;  /* 0x000000fffffff290 */ /* 0x000fe4000fffe0ff */
[----:B------:R2:W-:Y:S01]  /*5760*/  @!UP0 UTMALDG.3D [UR8], [UR4], desc[UR6] ;  /* 0x00000608040085b4 */ /* 0x0005e20008011000 */
[----:B------:R2:W-:Y:S01]  /*5770*/  @!P1 SYNCS.ARRIVE.TRANS64.RED.A0TR RZ, [UR21+0x38], R3 ;  /* 0x00003803ffff99a7 */ /* 0x0005e20008300415 */
[----:B------:R-:W-:Y:S01]  /*5780*/  SYNCS.ARRIVE.TRANS64.RED.A1T0 RZ, [UR16], RZ ;  /* 0x000000ffffff79a7 */ /* 0x000fe20008100410 */
[----:B------:R-:W-:Y:S05]  /*5790*/  BRA.U UP2, `(.L_x_87) ;  /* 0xffffffe902c87547 */ /* 0x000fea000b83ffff */
[----:B------:R-:W3:Y:S02]  /*57a0*/  SYNCS.PHASECHK.TRANS64.TRYWAIT P0, [UR21+0x40], R5 ;  /* 0x00004005ff0075a7 */ /* 0x000ee40008001115 */
[----:B---3--:R-:W-:Y:S05]  /*57b0*/  @!P0 BRA `(.L_x_88) ;  /* 0x0000005800e08947 */ /* 0x008fea0003800000 */
.L_x_214:
[----:B------:R-:W4:Y:S02]  /*57c0*/  SYNCS.PHASECHK.TRANS64.TRYWAIT P0, [UR21+0x48], R5 ;  /* 0x00004805ff0075a7 */ /* 0x000f240008001115 */
[----:B----4-:R-:W-:Y:S05]  /*57d0*/  @!P0 BRA `(.L_x_89) ;  /* 0x0000005800f08947 */ /* 0x010fea0003800000 */
.L_x_216:
[----:B------:R-:W4:Y:S01]  /*57e0*/  SYNCS.PHASECHK.TRANS64.TRYWAIT P0, [UR21+0x50], R5 ;  /* 0x00005005ff0075a7 */ /* 0x000f220008001115 */
[----:B---3--:R-:W-:Y:S01]  /*57f0*/  HFMA2 R0, -RZ, RZ, 0, 5.9604644775390625e-08 ;  /* 0x00000001ff007431 */ /* 0x008fe200000001ff */
[----:B----4-:R-:W-:Y:S06]  /*5800*/  @!P0 BRA `(.L_x_90) ;  /* 0x0000005800fc8947 */ /* 0x010fec0003800000 */
.L_x_218:
[----:B---3--:R-:W-:Y:S02]  /*5810*/  MOV R2, UR21 ;  /* 0x0000001500027c02 */ /* 0x008fe40008000f00 */
[----:B--2---:R-:W-:-:S07]  /*5820*/  SHF.L.U32 R3, R0, 0x1f, RZ ;  /* 0x0000001f00037819 */ /* 0x004fce00000006ff */
.L_x_91:
[----:B--2---:R2:W3:Y:S02]  /*5830*/  SYNCS.PHASECHK.TRANS64.TRYWAIT P0, [R2+URZ+0x58], R3 ;  /* 0x00005803020075a7 */ /* 0x0044e400080011ff */
[----:B---3--:R-:W-:Y:S05]  /*5840*/  @!P0 NANOSLEEP.SYNCS 0x989680 ;  /* 0x009896800000895d */ /* 0x008fea0003900000 */
[----:B------:R-:W3:Y:S02]  /*5850*/  @!P0 SYNCS.PHASECHK.TRANS64 P0, [R2+URZ+0x58], R3 ;  /* 0x00005803020085a7 */ /* 0x000ee400080010ff */
[----:B-1-3--:R-:W-:Y:S05]  /*5860*/  @P0 EXIT ;  /* 0x000000000000094d */ /* 0x00afea0003800000 */
[----:B------:R-:W-:Y:S05]  /*5870*/  BRA `(.L_x_91) ;  /* 0xfffffffc00ec7947 */ /* 0x000fea000383ffff */
.L_x_72:
[----:B------:R-:W-:-:S06]  /*5880*/  UISETP.GE.AND UP0, UPT, UR18, 0x4, UPT ;  /* 0x000000041200788c */ /* 0x000fcc000bf06270 */
[----:B------:R-:W-:-:S13]  /*5890*/  PLOP3.LUT P0, PT, PT, PT, UP0, 0x80, 0x8 ;  /* 0x000000000008781c */ /* 0x000fda0003f0f008 */
[----:B-1----:R-:W-:Y:S05]  /*58a0*/  @!P0 EXIT ;  /* 0x000000000000894d */ /* 0x002fea0003800000 */
[----:B------:R-:W-:Y:S01]  /*58b0*/  BAR.SYNC.DEFER_BLOCKING 0x6, 0xa0 ;  /* 0x0182800000007b1d */ /* 0x000fe20000010000 */
[C---:B------:R-:W-:Y:S01]  /*58c0*/  IMAD.SHL.U32 R4, R76.reuse, 0x20, RZ ;  /* 0x000000204c047824 */ /* 0x040fe200078e00ff */
[C---:B------:R-:W-:Y:S01]  /*58d0*/  R2P PR, R76.reuse, 0x6 ;  /* 0x000000064c007804 */ /* 0x040fe20000000000 */
[C---:B------:R-:W-:Y:S01]  /*58e0*/  IMAD.SHL.U32 R2, R76.reuse, 0x4, RZ ;  /* 0x000000044c027824 */ /* 0x040fe200078e00ff */
[----:B------:R-:W-:Y:S01]  /*58f0*/  CS2R R72, SRZ ;  /* 0x0000000000487805 */ /* 0x000fe2000001ff00 */
[----:B------:R-:W-:Y:S01]  /*5900*/  IMAD.U32 R23, R76, 0x10000, RZ ;  /* 0x000100004c177824 */ /* 0x000fe200078e00ff */
[----:B------:R-:W-:Y:S01]  /*5910*/  UMOV UR43, 0x400 ;  /* 0x00000400002b7882 */ /* 0x000fe20000000000 */
[----:B------:R-:W1:Y:S01]  /*5920*/  LDCU.64 UR4, c[0x0][0x890] ;  /* 0x00011200ff0477ac */ /* 0x000e620008000a00 */
[----:B------:R-:W2:Y:S01]  /*5930*/  LDC.64 R62, c[0x0][0x8b0] ;  /* 0x00022c00ff3e7b82 */ /* 0x000ea20000000a00 */
[----:B------:R-:W-:Y:S01]  /*5940*/  LOP3.LUT R3, R4, 0xe0, RZ, 0xc0, !PT ;  /* 0x000000e004037812 */ /* 0x000fe200078ec0ff */
[----:B------:R-:W-:Y:S01]  /*5950*/  IMAD.SHL.U32 R27, R76, 0x10, RZ ;  /* 0x000000104c1b7824 */ /* 0x000fe200078e00ff */
[----:B------:R-:W-:Y:S01]  /*5960*/  ULEA UR43, UR52, UR43, 0x18 ;  /* 0x0000002b342b7291 */ /* 0x000fe2000f8ec0ff */
[----:B------:R-:W-:Y:S01]  /*5970*/  LOP3.LUT R4, R4, 0x100, RZ, 0xc0, !PT ;  /* 0x0000010004047812 */ /* 0x000fe200078ec0ff */
[----:B------:R-:W-:Y:S01]  /*5980*/  IMAD.MOV.U32 R75, RZ, RZ, 0x10 ;  /* 0x00000010ff4b7424 */ /* 0x000fe200078e00ff */
[----:B------:R-:W-:Y:S01]  /*5990*/  LOP3.LUT R2, R3, 0x1c, R2, 0xf8, !PT ;  /* 0x0000001c03027812 */ /* 0x000fe200078ef802 */
[----:B------:R-:W-:Y:S01]  /*59a0*/  IMAD.MOV.U32 R74, RZ, RZ, 0x20 ;  /* 0x00000020ff4a7424 */ /* 0x000fe200078e00ff */
[----:B------:R-:W3:Y:S01]  /*59b0*/  LDC.64 R60, c[0x0][0x8a8] ;  /* 0x00022a00ff3c7b82 */ /* 0x000ee20000000a00 */
[----:B------:R-:W-:Y:S01]  /*59c0*/  SHF.R.U32.HI R3, RZ, 0x2, R76 ;  /* 0x00000002ff037819 */ /* 0x000fe2000001164c */
[----:B------:R-:W-:Y:S01]  /*59d0*/  IMAD.MOV.U32 R22, RZ, RZ, RZ ;  /* 0x000000ffff167224 */ /* 0x000fe200078e00ff */
[----:B------:R-:W-:Y:S01]  /*59e0*/  LOP3.LUT R23, R23, 0x600000, RZ, 0xc0, !PT ;  /* 0x0060000017177812 */ /* 0x000fe200078ec0ff */
[----:B------:R-:W-:Y:S01]  /*59f0*/  IMAD.MOV.U32 R71, RZ, RZ, RZ ;  /* 0x000000ffff477224 */ /* 0x000fe200078e00ff */
[----:B------:R-:W-:Y:S01]  /*5a00*/  LOP3.LUT R27, R4, 0x600, R27, 0xf8, !PT ;  /* 0x00000600041b7812 */ /* 0x000fe200078ef81b */
[----:B------:R-:W4:Y:S01]  /*5a10*/  LDCU UR63, c[0x0][0x370] ;  /* 0x00006e00ff3f77ac */ /* 0x000f220008000800 */
[----:B------:R-:W-:Y:S01]  /*5a20*/  LOP3.LUT R2, R2, 0x4, R3, 0x78, !PT ;  /* 0x0000000402027812 */ /* 0x000fe200078e7803 */
[----:B------:R-:W4:Y:S01]  /*5a30*/  LDS R0, [UR43+0x120] ;  /* 0x0001202bff007984 */ /* 0x000f220008000800 */
[----:B-1----:R-:W-:Y:S01]  /*5a40*/  IMAD.U32 R78, RZ, RZ, UR4 ;  /* 0x00000004ff4e7e24 */ /* 0x002fe2000f8e00ff */
[----:B------:R-:W-:Y:S01]  /*5a50*/  UIADD3 UR4, UPT, UPT, UR43, 0x400, URZ ;  /* 0x000004002b047890 */ /* 0x000fe2000fffe0ff */
[----:B------:R-:W-:Y:S01]  /*5a60*/  LOP3.LUT R27, R27, R2, RZ, 0xfc, !PT ;  /* 0x000000021b1b7212 */ /* 0x000fe200078efcff */
[----:B------:R-:W-:Y:S01]  /*5a70*/  IMAD.U32 R77, RZ, RZ, UR5 ;  /* 0x00000005ff4d7e24 */ /* 0x000fe2000f8e00ff */
[----:B------:R-:W-:Y:S01]  /*5a80*/  LOP3.LUT R76, R76, 0x60, RZ, 0xc0, !PT ;  /* 0x000000604c4c7812 */ /* 0x000fe200078ec0ff */
[----:B------:R-:W1:Y:S01]  /*5a90*/  LDCU.64 UR54, c[0x0][0x348] ;  /* 0x00006900ff3677ac */ /* 0x000e620008000a00 */
[----:B------:R-:W-:Y:S01]  /*5aa0*/  SEL R75, R75, 0xfffffff0, !P2 ;  /* 0xfffffff04b4b7807 */ /* 0x000fe20005000000 */
[----:B------:R-:W-:Y:S01]  /*5ab0*/  IMAD.U32 R69, RZ, RZ, UR4 ;  /* 0x00000004ff457e24 */ /* 0x000fe2000f8e00ff */
[----:B------:R-:W-:Y:S01]  /*5ac0*/  SEL R74, R74, 0xffffffe0, !P1 ;  /* 0xffffffe04a4a7807 */ /* 0x000fe20004800000 */
[----:B------:R-:W1:Y:S01]  /*5ad0*/  LDCU UR42, c[0x0][0xb0c] ;  /* 0x00016180ff2a77ac */ /* 0x000e620008000800 */
[----:B------:R-:W1:Y:S01]  /*5ae0*/  LDCU UR39, c[0x0][0xb30] ;  /* 0x00016600ff2777ac */ /* 0x000e620008000800 */
[----:B------:R-:W1:Y:S01]  /*5af0*/  LDCU.64 UR60, c[0x0][0x888] ;  /* 0x00011100ff3c77ac */ /* 0x000e620008000a00 */
[----:B------:R-:W1:Y:S01]  /*5b00*/  LDCU.64 UR40, c[0x0][0xb28] ;  /* 0x00016500ff2877ac */ /* 0x000e620008000a00 */
[----:B------:R-:W1:Y:S01]  /*5b10*/  LDCU.128 UR56, c[0x0][0xb10] ;  /* 0x00016200ff3877ac */ /* 0x000e620008000c00 */
[----:B------:R-:W1:Y:S01]  /*5b20*/  LDCU UR62, c[0x0][0x374] ;  /* 0x00006e80ff3e77ac */ /* 0x000e620008000800 */
[----:B------:R-:W-:Y:S01]  /*5b30*/  UMOV UR53, URZ ;  /* 0x000000ff00357c82 */ /* 0x000fe20008000000 */
[----:B------:R-:W-:Y:S01]  /*5b40*/  UMOV UR47, URZ ;  /* 0x000000ff002f7c82 */ /* 0x000fe20008000000 */
[----:B-1234-:R-:W-:-:S07]  /*5b50*/  IMAD.IADD R23, R0, 0x1, R23 ;  /* 0x0000000100177824 */ /* 0x01efce00078e0217 */
.L_x_167:
[C---:B------:R-:W-:Y:S02]  /*5b60*/  LEA R0, R71.reuse, UR43, 0x3 ;  /* 0x0000002b47007c11 */ /* 0x040fe4000f8e18ff */
[----:B------:R-:W-:Y:S02]  /*5b70*/  SHF.L.U32 R3, R72, 0x1f, RZ ;  /* 0x0000001f48037819 */ /* 0x000fe400000006ff */
[----:B------:R-:W-:Y:S02]  /*5b80*/  LEA R5, R71, UR43, 0x4 ;  /* 0x0000002b47057c11 */ /* 0x000fe4000f8e20ff */
[----:B-1----:R-:W1:Y:S02]  /*5b90*/  SYNCS.PHASECHK.TRANS64.TRYWAIT P0, [R0+URZ+0x70], R3 ;  /* 0x00007003000075a7 */ /* 0x002e6400080011ff */
[----:B-12---:R-:W-:Y:S05]  /*5ba0*/  @!P0 BRA `(.L_x_92) ;  /* 0x00000058002c8947 */ /* 0x006fea0003800000 */
.L_x_219:
[----:B------:R-:W-:Y:S01]  /*5bb0*/  R2UR UR7, R79 ;  /* 0x000000004f0772ca */ /* 0x000fe200000e0000 */
[----:B------:R-:W2:Y:S01]  /*5bc0*/  LDS.128 R4, [R5+0x100] ;  /* 0x0001000005047984 */ /* 0x000ea20000000c00 */
[----:B-1----:R-:W-:Y:S01]  /*5bd0*/  VIADD R0, R0, 0x80 ;  /* 0x0000008000007836 */ /* 0x002fe20000000000 */
[----:B------:R-:W-:Y:S04]  /*5be0*/  UISETP.GE.AND UP0, UPT, UR45, 0x1, UPT ;  /* 0x000000012d00788c */ /* 0x000fe8000bf06270 */
[----:B------:R-:W-:Y:S01]  /*5bf0*/  PRMT R0, RZ, 0x654, R0 ;  /* 0x00000654ff007816 */ /* 0x000fe20000000000 */
[----:B------:R-:W-:Y:S01]  /*5c00*/  @!PT LDS RZ, [RZ] ;  /* 0x00000000fffff984 */ /* 0x000fe20000000800 */
[----:B------:R-:W-:Y:S01]  /*5c10*/  @!PT LDS RZ, [RZ] ;  /* 0x00000000fffff984 */ /* 0x000fe20000000800 */
[----:B------:R-:W-:Y:S01]  /*5c20*/  @!PT LDS RZ, [RZ] ;  /* 0x00000000fffff984 */ /* 0x000fe20000000800 */
[----:B------:R-:W-:Y:S01]  /*5c30*/  @!PT LDS RZ, [RZ] ;  /* 0x00000000fffff984 */ /* 0x000fe20000000800 */
[----:B------:R1:W-:Y:S06]  /*5c40*/  MEMBAR.ALL.CTA ;  /* 0x0000000000007992 */ /* 0x0003ec0000008000 */
[----:B-1----:R-:W1:Y:S02]  /*5c50*/  FENCE.VIEW.ASYNC.S ;  /* 0x00000000000073c6 */ /* 0x002e640000000000 */
[----:B-1----:R1:W-:Y:S01]  /*5c60*/  SYNCS.ARRIVE.TRANS64.RED.A1T0 RZ, [R0+URZ], RZ ;  /* 0x000000ff00ff79a7 */ /* 0x0023e200081004ff */
[----:B--2---:R-:W-:Y:S11]  /*5c70*/  LOP3.LUT P0, RZ, R6, 0x1, RZ, 0xc0, !PT ;  /* 0x0000000106ff7812 */ /* 0x004ff6000780c0ff */
[----:B------:R-:W-:Y:S02]  /*5c80*/  @!UPT UIADD3 URZ, UPT, UPT, URZ, URZ, URZ ;  /* 0x000000fffffff290 */ /* 0x000fe4000fffe0ff */
[----:B------:R-:W-:Y:S01]  /*5c90*/  VOTEU.ANY UP1, P0 ;  /* 0x0000000000ff7886 */ /* 0x000fe20000020100 */
[----:B------:R-:W-:Y:S01]  /*5ca0*/  PLOP3.LUT P0, PT, PT, PT, UP1, 0x80, 0x8 ;  /* 0x000000000008781c */ /* 0x000fe20003f0f018 */
[----:B------:R-:W-:Y:S06]  /*5cb0*/  UP2UR UR4, UPR, URZ, 0x2 ;  /* 0x00000002ff047883 */ /* 0x000fec0008000000 */
[----:B------:R-:W-:Y:S06]  /*5cc0*/  IMAD.U32 R80, RZ, RZ, UR4 ;  /* 0x00000004ff507e24 */ /* 0x000fec000f8e00ff */
[----:B------:R-:W-:Y:S02]  /*5cd0*/  @P0 SHF.R.U32.HI R2, RZ, 0x10, R5 ;  /* 0x00000010ff020819 */ /* 0x000fe40000011605 */
[----:B------:R-:W-:Y:S02]  /*5ce0*/  @P0 MOV R3, R4 ;  /* 0x0000000400030202 */ /* 0x000fe40000000f00 */
[----:B------:R-:W-:Y:S02]  /*5cf0*/  @P0 R2UR UR4, R2 ;  /* 0x00000000020402ca */ /* 0x000fe400000e0000 */
[----:B------:R-:W-:Y:S02]  /*5d00*/  @P0 LOP3.LUT R4, R5, 0xffff, RZ, 0xc0, !PT ;  /* 0x0000ffff05040812 */ /* 0x000fe400078ec0ff */
[----:B------:R-:W-:Y:S02]  /*5d10*/  @P0 R2UR UR6, R3 ;  /* 0x00000000030602ca */ /* 0x000fe400000e0000 */
[----:B------:R-:W-:Y:S07]  /*5d20*/  @P0 R2UR UR5, R4 ;  /* 0x00000000040502ca */ /* 0x000fee00000e0000 */
[----:B------:R-:W-:Y:S02]  /*5d30*/  @UP1 UMOV UR7, UR4 ;  /* 0x0000000400071c82 */ /* 0x000fe40008000000 */
[----:B------:R-:W-:Y:S02]  /*5d40*/  IMAD.U32 R79, RZ, RZ, UR7 ;  /* 0x00000007ff4f7e24 */ /* 0x000fe4000f8e00ff */
[----:B------:R-:W-:Y:S02]  /*5d50*/  @UP1 UMOV UR38, UR6 ;  /* 0x0000000600261c82 */ /* 0x000fe40008000000 */
[----:B------:R-:W-:Y:S01]  /*5d60*/  @UP1 UMOV UR37, UR5 ;  /* 0x0000000500251c82 */ /* 0x000fe20008000000 */
[----:B-1----:R-:W-:Y:S05]  /*5d70*/  BRA.U !UP0, `(.L_x_93) ;  /* 0x0000000108cc7547 */ /* 0x002fea000b800000 */
[----:B------:R-:W1:Y:S01]  /*5d80*/  LDCU UR12, c[0x0][0xb20] ;  /* 0x00016400ff0c77ac */ /* 0x000e620008000800 */
[----:B------:R-:W-:Y:S02]  /*5d90*/  UIMAD.WIDE.U32 UR4, UR62, UR59, URZ ;  /* 0x0000003b3e0472a5 */ /* 0x000fe4000f8e00ff */
[----:B------:R-:W-:Y:S02]  /*5da0*/  UIMAD.WIDE.U32 UR6, UR63, UR56, URZ ;  /* 0x000000383f0672a5 */ /* 0x000fe4000f8e00ff */
[----:B------:R-:W-:Y:S02]  /*5db0*/  UISETP.NE.AND UP0, UPT, UR58, 0x1, UPT ;  /* 0x000000013a00788c */ /* 0x000fe4000bf05270 */
[----:B------:R-:W-:Y:S02]  /*5dc0*/  UIMAD.WIDE.U32 UR8, UR37, UR59, URZ ;  /* 0x0000003b250872a5 */ /* 0x000fe4000f8e00ff */
[----:B------:R-:W-:Y:S02]  /*5dd0*/  UIMAD.WIDE.U32 UR10, UR38, UR56, URZ ;  /* 0x00000038260a72a5 */ /* 0x000fe4000f8e00ff */
[----:B------:R-:W-:Y:S02]  /*5de0*/  UISETP.NE.AND UP1, UPT, UR42, 0x1, UPT ;  /* 0x000000012a00788c */ /* 0x000fe4000bf25270 */
[----:B------:R-:W-:Y:S01]  /*5df0*/  UISETP.NE.AND UP2, UPT, UR45, 0x1, UPT ;  /* 0x000000012d00788c */ /* 0x000fe2000bf45270 */
[----:B------:R-:W-:Y:S02]  /*5e00*/  UMOV UR4, UR5 ;  /* 0x0000000500047c82 */ /* 0x000fe40008000000 */
[----:B-1----:R-:W-:Y:S03]  /*5e10*/  USHF.R.U32.HI UR5, URZ, UR12, UR4 ;  /* 0x0000000cff057299 */ /* 0x002fe60008011604 */
[----:B------:R-:W-:Y:S02]  /*5e20*/  UMOV UR4, UR7 ;  /* 0x0000000700047c82 */ /* 0x000fe40008000000 */
[----:B------:R-:W-:Y:S02]  /*5e30*/  USHF.R.U32.HI UR7, URZ, UR57, UR4 ;  /* 0x00000039ff077299 */ /* 0x000fe40008011604 */
[----:B------:R-:W-:Y:S02]  /*5e40*/  USEL UR4, UR62, UR5, !UP0 ;  /* 0x000000053e047287 */ /* 0x000fe4000c000000 */
[----:B------:R-:W-:Y:S01]  /*5e50*/  USEL UR7, UR63, UR7, !UP1 ;  /* 0x000000073f077287 */ /* 0x000fe2000c800000 */
[----:B------:R-:W-:Y:S01]  /*5e60*/  UMOV UR5, UR9 ;  /* 0x0000000900057c82 */ /* 0x000fe20008000000 */
[----:B------:R-:W-:Y:S02]  /*5e70*/  UIMAD.WIDE.U32 UR8, UR4, UR40, URZ ;  /* 0x00000028040872a5 */ /* 0x000fe4000f8e00ff */
[----:B------:R-:W-:Y:S03]  /*5e80*/  USHF.R.U32.HI UR6, URZ, UR12, UR5 ;  /* 0x0000000cff067299 */ /* 0x000fe60008011605 */
[----:B------:R-:W-:Y:S01]  /*5e90*/  UMOV UR5, UR11 ;  /* 0x0000000b00057c82 */ /* 0x000fe20008000000 */
[----:B------:R-:W-:Y:S02]  /*5ea0*/  UIMAD.WIDE.U32 UR10, UR7, UR40, URZ ;  /* 0x00000028070a72a5 */ /* 0x000fe4000f8e00ff */
[----:B------:R-:W-:Y:S02]  /*5eb0*/  USHF.R.U32.HI UR12, URZ, UR57, UR5 ;  /* 0x00000039ff0c7299 */ /* 0x000fe40008011605 */
[----:B------:R-:W-:Y:S01]  /*5ec0*/  USEL UR6, UR37, UR6, !UP0 ;  /* 0x0000000625067287 */ /* 0x000fe2000c000000 */
[----:B------:R-:W-:Y:S02]  /*5ed0*/  UMOV UR5, UR9 ;  /* 0x0000000900057c82 */ /* 0x000fe40008000000 */
[----:B------:R-:W-:Y:S01]  /*5ee0*/  UMOV UR10, UR11 ;  /* 0x0000000b000a7c82 */ /* 0x000fe20008000000 */
[----:B------:R-:W-:Y:S02]  /*5ef0*/  @UP2 USHF.R.U32.HI UR4, URZ, UR41, UR5 ;  /* 0x00000029ff042299 */ /* 0x000fe40008011605 */
[----:B------:R-:W-:Y:S02]  /*5f00*/  @UP2 USHF.R.U32.HI UR7, URZ, UR41, UR10 ;  /* 0x00000029ff072299 */ /* 0x000fe4000801160a */
[----:B------:R-:W-:Y:S02]  /*5f10*/  UIMAD UR4, UR45, UR4, URZ ;  /* 0x000000042d0472a4 */ /* 0x000fe4000f8e02ff */
[----:B------:R-:W-:Y:S02]  /*5f20*/  UIMAD.WIDE.U32 UR10, UR6, UR40, URZ ;  /* 0x00000028060a72a5 */ /* 0x000fe4000f8e00ff */
[----:B------:R-:W-:Y:S02]  /*5f30*/  USEL UR5, UR38, UR12, !UP1 ;  /* 0x0000000c26057287 */ /* 0x000fe4000c800000 */
[----:B------:R-:W-:Y:S02]  /*5f40*/  UIMAD UR8, UR45, UR7, URZ ;  /* 0x000000072d0872a4 */ /* 0x000fe4000f8e02ff */
[----:B------:R-:W-:Y:S03]  /*5f50*/  UISETP.GE.AND UP0, UPT, UR6, UR4, UPT ;  /* 0x000000040600728c */ /* 0x000fe6000bf06270 */
[----:B------:R-:W-:Y:S01]  /*5f60*/  UMOV UR4, UR11 ;  /* 0x0000000b00047c82 */ /* 0x000fe20008000000 */
[----:B------:R-:W-:Y:S02]  /*5f70*/  UISETP.GE.OR UP0, UPT, UR5, UR8, UP0 ;  /* 0x000000080500728c */ /* 0x000fe40008706670 */
[----:B------:R-:W-:Y:S02]  /*5f80*/  USHF.R.U32.HI UR4, URZ, UR41, UR4 ;  /* 0x00000029ff047299 */ /* 0x000fe40008011604 */
[----:B------:R-:W-:Y:S02]  /*5f90*/  UIMAD.WIDE.U32 UR8, UR5, UR40, URZ ;  /* 0x00000028050872a5 */ /* 0x000fe4000f8e00ff */
[----:B------:R-:W-:Y:S02]  /*5fa0*/  USEL UR11, UR6, UR4, !UP2 ;  /* 0x00000004060b7287 */ /* 0x000fe4000d000000 */
[----:B------:R-:W-:Y:S02]  /*5fb0*/  UIADD3 UR8, UPT, UPT, -UR5, URZ, URZ ;  /* 0x000000ff05087290 */ /* 0x000fe4000fffe1ff */
[----:B------:R-:W-:Y:S01]  /*5fc0*/  UIADD3 UR10, UPT, UPT, -UR11, URZ, URZ ;  /* 0x000000ff0b0a7290 */ /* 0x000fe2000fffe1ff */
[----:B------:R-:W-:Y:S01]  /*5fd0*/  @!UP0 UMOV UR4, UR9 ;  /* 0x0000000900048c82 */ /* 0x000fe20008000000 */
[----:B------:R-:W-:Y:S02]  /*5fe0*/  UIADD3 UR9, UPT, UPT, -UR6, URZ, URZ ;  /* 0x000000ff06097290 */ /* 0x000fe4000fffe1ff */
[----:B------:R-:W-:Y:S02]  /*5ff0*/  @!UP0 USHF.R.U32.HI UR4, URZ, UR41, UR4 ;  /* 0x00000029ff048299 */ /* 0x000fe40008011604 */
[----:B------:R-:W-:Y:S02]  /*6000*/  UIMAD UR10, UR45, UR10, UR6 ;  /* 0x0000000a2d0a72a4 */ /* 0x000fe4000f8e0206 */
[----:B------:R-:W-:Y:S04]  /*6010*/  @!UP0 USEL UR4, UR5, UR4, !UP2 ;  /* 0x0000000405048287 */ /* 0x000fe8000d000000 */
[----:B------:R-:W-:Y:S02]  /*6020*/  @!UP0 UIMAD UR10, UR7, UR10, UR4 ;  /* 0x0000000a070a82a4 */ /* 0x000fe4000f8e0204 */
[----:B------:R-:W-:Y:S02]  /*6030*/  @!UP0 UIADD3 UR11, UPT, UPT, UR11, -UR4, URZ ;  /* 0x800000040b0b8290 */ /* 0x000fe4000fffe0ff */
[----:B------:R-:W-:Y:S02]  /*6040*/  UIMAD UR7, UR42, UR8, UR38 ;  /* 0x000000082a0772a4 */ /* 0x000fe4000f8e0226 */
[----:B------:R-:W-:Y:S02]  /*6050*/  @!UP0 UIMAD UR6, UR11, UR45, UR5 ;  /* 0x0000002d0b0682a4 */ /* 0x000fe4000f8e0205 */
[----:B------:R-:W-:Y:S01]  /*6060*/  UIMAD UR4, UR58, UR9, UR37 ;  /* 0x000000093a0472a4 */ /* 0x000fe2000f8e0225 */
[----:B------:R-:W-:Y:S02]  /*6070*/  @!UP0 UMOV UR5, UR10 ;  /* 0x0000000a00058c82 */ /* 0x000fe40008000000 */
[----:B------:R-:W-:Y:S02]  /*6080*/  UIMAD UR38, UR5, UR42, UR7 ;  /* 0x0000002a052672a4 */ /* 0x000fe4000f8e0207 */
[----:B------:R-:W-:Y:S11]  /*6090*/  UIMAD UR37, UR6, UR58, UR4 ;  /* 0x0000003a062572a4 */ /* 0x000ff6000f8e0204 */
[----:B------:R-:W-:Y:S01]  /*60a0*/  @!UPT UIADD3 URZ, UPT, UPT, URZ, URZ, URZ ;  /* 0x000000fffffff290 */ /* 0x000fe2000fffe0ff */
.L_x_93:
[----:B------:R-:W-:Y:S01]  /*60b0*/  UISETP.NE.AND UP0, UPT, UR39, 0x1, UPT ;  /* 0x000000012700788c */ /* 0x000fe2000bf05270 */
[----:B------:R-:W-:Y:S01]  /*60c0*/  LOP3.LUT P0, RZ, R69, 0x3f0, RZ, 0xc0, !PT ;  /* 0x000003f045ff7812 */ /* 0x000fe2000780c0ff */
[----:B------:R-:W-:Y:S01]  /*60d0*/  USHF.L.U32 UR50, UR24, 0x6, URZ ;  /* 0x0000000618327899 */ /* 0x000fe200080006ff */
[----:B------:R-:W-:Y:S01]  /*60e0*/  BSSY.RECONVERGENT B6, `(.L_x_94) ;  /* 0x0000034000067945 */ /* 0x000fe20003800200 */
[----:B------:R-:W-:Y:S01]  /*60f0*/  USHF.L.U32 UR49, UR28, 0x8, URZ ;  /* 0x000000081c317899 */ /* 0x000fe200080006ff */
[----:B------:R-:W-:Y:S06]  /*6100*/  IADD3 R71, PT, PT, R71, 0x1, RZ ;  /* 0x0000000147477810 */ /* 0x000fec0007ffe0ff */
[----:B------:R-:W1:Y:S01]  /*6110*/  @!UP0 LDCU.128 UR12, c[0x0][0xb10] ;  /* 0x00016200ff0c87ac */ /* 0x000e620008000c00 */
[----:B------:R-:W2:Y:S01]  /*6120*/  @!UP0 LDCU UR5, c[0x0][0xb0c] ;  /* 0x00016180ff0587ac */ /* 0x000ea20008000800 */
[----:B------:R-:W3:Y:S01]  /*6130*/  @!UP0 LDCU UR10, c[0x0][0xb20] ;  /* 0x00016400ff0a87ac */ /* 0x000ee20008000800 */
[----:B-1----:R-:W-:Y:S02]  /*6140*/  UIMAD.WIDE.U32 UR8, UR38, UR12, URZ ;  /* 0x0000000c260872a5 */ /* 0x002fe4000f8e00ff */
[----:B------:R-:W-:Y:S02]  /*6150*/  UIMAD.WIDE.U32 UR6, UR37, UR15, URZ ;  /* 0x0000000f250672a5 */ /* 0x000fe4000f8e00ff */
[----:B------:R-:W-:Y:S03]  /*6160*/  @!UP0 UISETP.NE.AND UP1, UPT, UR14, 0x1, UPT ;  /* 0x000000010e00888c */ /* 0x000fe6000bf25270 */
[----:B------:R-:W-:Y:S01]  /*6170*/  @!UP0 UMOV UR4, UR9 ;  /* 0x0000000900048c82 */ /* 0x000fe20008000000 */
[----:B--2---:R-:W-:Y:S02]  /*6180*/  @!UP0 UISETP.NE.AND UP2, UPT, UR5, 0x1, UPT ;  /* 0x000000010500888c */ /* 0x004fe4000bf45270 */
[----:B------:R-:W-:Y:S01]  /*6190*/  @!UP0 USHF.R.U32.HI UR4, URZ, UR13, UR4 ;  /* 0x0000000dff048299 */ /* 0x000fe20008011604 */
[----:B------:R-:W-:Y:S02]  /*61a0*/  @!UP0 UMOV UR6, UR7 ;  /* 0x0000000700068c82 */ /* 0x000fe40008000000 */
[----:B---3--:R-:W-:Y:S02]  /*61b0*/  @!UP0 USHF.R.U32.HI UR6, URZ, UR10, UR6 ;  /* 0x0000000aff068299 */ /* 0x008fe40008011606 */
[----:B------:R-:W-:Y:S02]  /*61c0*/  @!UP0 USEL UR7, UR38, UR4, !UP2 ;  /* 0x0000000426078287 */ /* 0x000fe4000d000000 */
[----:B------:R-:W-:Y:S04]  /*61d0*/  @!UP0 USEL UR6, UR37, UR6, !UP1 ;  /* 0x0000000625068287 */ /* 0x000fe8000c800000 */
[----:B------:R-:W-:Y:S02]  /*61e0*/  @!UP0 UIADD3 UR4, UPT, UPT, -UR7, UR6, URZ ;  /* 0x0000000607048290 */ /* 0x000fe4000fffe1ff */
[----:B------:R-:W-:Y:S02]  /*61f0*/  @!UP0 UIADD3 UR6, UPT, UPT, UR7, -UR6, URZ ;  /* 0x8000000607068290 */ /* 0x000fe4000fffe0ff */
[----:B------:R-:W-:Y:S02]  /*6200*/  @!UP0 UIMAD UR38, UR4, UR5, UR38 ;  /* 0x00000005042682a4 */ /* 0x000fe4000f8e0226 */
[----:B------:R-:W-:Y:S01]  /*6210*/  @!UP0 UIMAD UR37, UR6, UR14, UR37 ;  /* 0x0000000e062582a4 */ /* 0x000fe2000f8e0225 */
[----:B------:R-:W-:Y:S11]  /*6220*/  @!P0 BRA `(.L_x_95) ;  /* 0x00000000007c8947 */ /* 0x000ff60003800000 */
[----:B------:R-:W1:Y:S01]  /*6230*/  LDCU.64 UR8, c[0x4][0x80] ;  /* 0x01001000ff0877ac */ /* 0x000e620008000a00 */
[----:B------:R-:W-:Y:S01]  /*6240*/  MOV R2, 0x0 ;  /* 0x0000000000027802 */ /* 0x000fe20000000f00 */
[----:B------:R-:W-:Y:S02]  /*6250*/  HFMA2 R12, -RZ, RZ, 0, 5.9604644775390625e-08 ;  /* 0x00000001ff0c7431 */ /* 0x000fe400000001ff */
[----:B------:R-:W-:Y:S01]  /*6260*/  IMAD.MOV.U32 R8, RZ, RZ, 0x70 ;  /* 0x00000070ff087424 */ /* 0x000fe200078e00ff */
[----:B------:R2:W3:Y:S01]  /*6270*/  LDC.64 R14, c[0x4][R2] ;  /* 0x01000000020e7b82 */ /* 0x0004e20000000a00 */
[----:B------:R-:W4:Y:S01]  /*6280*/  LDCU.64 UR6, c[0x4][0x88] ;  /* 0x01001100ff0677ac */ /* 0x000f220008000a00 */
[----:B------:R-:W-:Y:S01]  /*6290*/  IMAD.MOV.U32 R13, RZ, RZ, RZ ;  /* 0x000000ffff0d7224 */ /* 0x000fe200078e00ff */
[----:B------:R-:W2:Y:S01]  /*62a0*/  LDCU.64 UR4, c[0x4][0x8] ;  /* 0x01000100ff0477ac */ /* 0x000ea20008000a00 */
[----:B-1----:R-:W-:Y:S01]  /*62b0*/  MOV R5, UR9 ;  /* 0x0000000900057c02 */ /* 0x002fe20008000f00 */
[----:B------:R-:W-:Y:S01]  /*62c0*/  IMAD.U32 R4, RZ, RZ, UR8 ;  /* 0x00000008ff047e24 */ /* 0x000fe2000f8e00ff */
[----:B----4-:R-:W-:Y:S01]  /*62d0*/  MOV R7, UR7 ;  /* 0x0000000700077c02 */ /* 0x010fe20008000f00 */
[----:B------:R-:W-:Y:S01]  /*62e0*/  IMAD.U32 R6, RZ, RZ, UR6 ;  /* 0x00000006ff067e24 */ /* 0x000fe2000f8e00ff */
[----:B--2---:R-:W-:Y:S01]  /*62f0*/  MOV R11, UR5 ;  /* 0x00000005000b7c02 */ /* 0x004fe20008000f00 */
[----:B------:R-:W-:Y:S02]  /*6300*/  IMAD.U32 R10, RZ, RZ, UR4 ;  /* 0x00000004ff0a7e24 */ /* 0x000fe4000f8e00ff */
[----:B------:R-:W-:Y:S07]  /*6310*/  LEPC R20, `(.L_x_96) ;  /* 0x000000001014794e */ /* 0x000fee0000000000 */
[----:B---3-5:R-:W-:Y:S05]  /*6320*/  CALL.ABS.NOINC R14 ;  /* 0x000000000e007343 */ /* 0x028fea0003c00000 */
.L_x_96:
[----:B------:R-:W1:Y:S01]  /*6330*/  LDCU.64 UR8, c[0x4][0x80] ;  /* 0x01001000ff0877ac */ /* 0x000e620008000a00 */
[----:B------:R-:W2:Y:S01]  /*6340*/  LDC.64 R2, c[0x4][R2] ;  /* 0x0100000002027b82 */ /* 0x000ea20000000a00 */
[----:B------:R-:W-:Y:S02]  /*6350*/  HFMA2 R12, -RZ, RZ, 0, 5.9604644775390625e-08 ;  /* 0x00000001ff0c7431 */ /* 0x000fe400000001ff */
[----:B------:R-:W-:Y:S02]  /*6360*/  IMAD.MOV.U32 R8, RZ, RZ, 0x70 ;  /* 0x00000070ff087424 */ /* 0x000fe400078e00ff */
[----:B------:R-:W-:Y:S01]  /*6370*/  IMAD.MOV.U32 R13, RZ, RZ, RZ ;  /* 0x000000ffff0d7224 */ /* 0x000fe200078e00ff */
[----:B------:R-:W3:Y:S01]  /*6380*/  LDCU.64 UR6, c[0x4][0x88] ;  /* 0x01001100ff0677ac */ /* 0x000ee20008000a00 */
[----:B------:R-:W4:Y:S01]  /*6390*/  LDCU.64 UR4, c[0x4][0x8] ;  /* 0x01000100ff0477ac */ /* 0x000f220008000a00 */
[----:B-1----:R-:W-:Y:S02]  /*63a0*/  MOV R4, UR8 ;  /* 0x0000000800047c02 */ /* 0x002fe40008000f00 */
[----:B------:R-:W-:Y:S02]  /*63b0*/  MOV R5, UR9 ;  /* 0x0000000900057c02 */ /* 0x000fe40008000f00 */
[----:B---3--:R-:W-:Y:S01]  /*63c0*/  MOV R7, UR7 ;  /* 0x0000000700077c02 */ /* 0x008fe20008000f00 */
[----:B------:R-:W-:Y:S01]  /*63d0*/  IMAD.U32 R6, RZ, RZ, UR6 ;  /* 0x00000006ff067e24 */ /* 0x000fe2000f8e00ff */
[----:B----4-:R-:W-:Y:S01]  /*63e0*/  MOV R11, UR5 ;  /* 0x00000005000b7c02 */ /* 0x010fe20008000f00 */
[----:B------:R-:W-:Y:S02]  /*63f0*/  IMAD.U32 R10, RZ, RZ, UR4 ;  /* 0x00000004ff0a7e24 */ /* 0x000fe4000f8e00ff */
[----:B------:R-:W-:Y:S07]  /*6400*/  LEPC R20, `(.L_x_95) ;  /* 0x000000001014794e */ /* 0x000fee0000000000 */
[----:B--2---:R-:W-:Y:S05]  /*6410*/  CALL.ABS.NOINC R2 ;  /* 0x0000000002007343 */ /* 0x004fea0003c00000 */
.L_x_95:
[----:B------:R-:W-:Y:S05]  /*6420*/  BSYNC.RECONVERGENT B6 ;  /* 0x0000000000067941 */ /* 0x000fea0003800200 */
.L_x_94:
[----:B------:R-:W-:Y:S02]  /*6430*/  R2UR UR6, R68 ;  /* 0x00000000440672ca */ /* 0x000fe400000e0000 */
[----:B------:R-:W-:Y:S02]  /*6440*/  R2UR UR5, R78 ;  /* 0x000000004e0572ca */ /* 0x000fe400000e0000 */
[----:B------:R-:W-:Y:S02]  /*6450*/  R2UR UR4, R77 ;  /* 0x000000004d0472ca */ /* 0x000fe400000e0000 */
[----:B------:R-:W-:Y:S02]  /*6460*/  ISETP.NE.U32.AND P4, PT, R62, RZ, PT ;  /* 0x000000ff3e00720c */ /* 0x000fe40003f85070 */
[----:B------:R-:W-:Y:S02]  /*6470*/  ISETP.NE.U32.AND P2, PT, RZ, UR60, PT ;  /* 0x0000003cff007c0c */ /* 0x000fe4000bf45070 */
[----:B------:R-:W-:Y:S02]  /*6480*/  ISETP.NE.AND.EX P4, PT, R63, RZ, PT, P4 ;  /* 0x000000ff3f00720c */ /* 0x000fe40003f85340 */
[----:B------:R-:W-:Y:S01]  /*6490*/  ISETP.NE.AND.EX P2, PT, RZ, UR61, PT, P2 ;  /* 0x0000003dff007c0c */ /* 0x000fe2000bf45320 */
[----:B------:R-:W-:Y:S02]  /*64a0*/  UISETP.NE.AND UP2, UPT, UR6, URZ, UPT ;  /* 0x000000ff0600728c */ /* 0x000fe4000bf45270 */
[----:B------:R-:W-:Y:S04]  /*64b0*/  UISETP.NE.U32.AND UP0, UPT, UR5, URZ, UPT ;  /* 0x000000ff0500728c */ /* 0x000fe8000bf05070 */
[----:B------:R-:W-:Y:S01]  /*64c0*/  UISETP.NE.AND.EX UP1, UPT, UR4, URZ, UPT, UP0 ;  /* 0x000000ff0400728c */ /* 0x000fe2000bf25300 */
[----:B------:R-:W-:Y:S01]  /*64d0*/  PLOP3.LUT P1, PT, PT, PT, UP2, 0x80, 0x8 ;  /* 0x000000000008781c */ /* 0x000fe20003f2f028 */
[----:B------:R-:W-:Y:S03]  /*64e0*/  UPLOP3.LUT UP0, UPT, UPT, UPT, UPT, 0x40, 0x4 ;  /* 0x000000000004789c */ /* 0x000fe60003f0e870 */
[----:B------:R-:W-:Y:S06]  /*64f0*/  @UP2 UPLOP3.LUT UP0, UPT, UPT, UPT, UP1, 0x80, 0x8 ;  /* 0x000000000008289c */ /* 0x000fec0003f0f010 */
[----:B------:R-:W-:Y:S01]  /*6500*/  PLOP3.LUT P0, PT, PT, PT, UP0, 0x80, 0x8 ;  /* 0x000000000008781c */ /* 0x000fe20003f0f008 */
[----:B------:R-:W-:Y:S01]  /*6510*/  @!UPT UIADD3 URZ, UPT, UPT, URZ, URZ, URZ ;  /* 0x000000fffffff290 */ /* 0x000fe2000fffe0ff */
[----:B------:R-:W-:Y:S11]  /*6520*/  BRA.U !UP1, `(.L_x_97) ;  /* 0x0000000109407547 */ /* 0x000ff6000b800000 */
[----:B------:R-:W-:Y:S01]  /*6530*/  UISETP.NE.U32.AND UP0, UPT, UR60, URZ, UPT ;  /* 0x000000ff3c00728c */ /* 0x000fe2000bf05070 */
[----:B------:R-:W-:Y:S01]  /*6540*/  R2UR UR6, R78 ;  /* 0x000000004e0672ca */ /* 0x000fe200000e0000 */
[----:B------:R-:W1:Y:S01]  /*6550*/  LDCU.64 UR8, c[0x0][0x358] ;  /* 0x00006b00ff0877ac */ /* 0x000e620008000a00 */
[----:B------:R-:W-:Y:S02]  /*6560*/  HFMA2 R64, -RZ, RZ, 0, 5.9604644775390625e-08 ;  /* 0x00000001ff407431 */ /* 0x000fe400000001ff */
[----:B------:R-:W-:Y:S01]  /*6570*/  IMAD.MOV.U32 R0, RZ, RZ, 0x1 ;  /* 0x00000001ff007424 */ /* 0x000fe200078e00ff */
[----:B------:R-:W-:Y:S06]  /*6580*/  UISETP.NE.AND.EX UP0, UPT, UR61, URZ, UPT, UP0 ;  /* 0x000000ff3d00728c */ /* 0x000fec000bf05300 */
[----:B------:R-:W-:Y:S05]  /*6590*/  PLOP3.LUT P3, PT, PT, PT, UP0, 0x80, 0x8 ;  /* 0x000000000008781c */ /* 0x000fea0003f6f008 */
[----:B------:R-:W2:Y:S01]  /*65a0*/  @UP0 LDCU.64 UR4, c[0x0][0x888] ;  /* 0x00011100ff0407ac */ /* 0x000ea20008000a00 */
[----:B------:R-:W-:Y:S07]  /*65b0*/  @UP0 UIMAD UR6, UR36, UR6, URZ ;  /* 0x00000006240602a4 */ /* 0x000fee000f8e02ff */
[----:B------:R-:W-:Y:S01]  /*65c0*/  @!P3 PRMT R64, R0, 0x7610, R64 ;  /* 0x000076100040b816 */ /* 0x000fe20000000040 */
[----:B--2---:R-:W-:Y:S06]  /*65d0*/  @UP0 UIMAD.WIDE UR4, UR6, 0x4, UR4 ;  /* 0x00000004060408a5 */ /* 0x004fec000f8e0204 */
[----:B------:R-:W-:Y:S02]  /*65e0*/  IMAD.U32 R2, RZ, RZ, UR4 ;  /* 0x00000004ff027e24 */ /* 0x000fe4000f8e00ff */
[----:B------:R-:W-:Y:S03]  /*65f0*/  IMAD.U32 R3, RZ, RZ, UR5 ;  /* 0x00000005ff037e24 */ /* 0x000fe6000f8e00ff */
[----:B------:R-:W2:Y:S02]  /*6600*/  @!UP0 LDCU UR4, c[0x0][0x880] ;  /* 0x00011000ff0487ac */ /* 0x000ea40008000800 */
[----:B-1---5:R1:W5:Y:S02]  /*6610*/  @P3 LDG.E R26, desc[UR8][R2.64] ;  /* 0x00000008021a3981 */ /* 0x022364000c1e1900 */
[----:B-12---:R-:W-:Y:S02]  /*6620*/  @!P3 MOV R26, UR4 ;  /* 0x00000004001abc02 */ /* 0x006fe40008000f00 */
.L_x_97:
[----:B------:R-:W-:Y:S05]  /*6630*/  @!P4 BRA `(.L_x_98) ;  /* 0x000000000024c947 */ /* 0x000fea0003800000 */
[----:B------:R-:W-:Y:S01]  /*6640*/  ISETP.NE.U32.AND P3, PT, R60, RZ, PT ;  /* 0x000000ff3c00720c */ /* 0x000fe20003f65070 */
[----:B------:R-:W1:Y:S03]  /*6650*/  LDCU.64 UR4, c[0x0][0x358] ;  /* 0x00006b00ff0477ac */ /* 0x000e660008000a00 */
[----:B------:R-:W-:Y:S11]  /*6660*/  ISETP.NE.AND.EX P3, PT, R61, RZ, PT, P3 ;  /* 0x000000ff3d00720c */ /* 0x000ff60003f65330 */
[----:B------:R-:W-:Y:S02]  /*6670*/  @!UPT UIADD3 URZ, UPT, UPT, URZ, URZ, URZ ;  /* 0x000000fffffff290 */ /* 0x000fe4000fffe0ff */
[----:B------:R-:W2:Y:S01]  /*6680*/  @P3 LDC.64 R2, c[0x0][0x8a8] ;  /* 0x00022a00ff023b82 */ /* 0x000ea20000000a00 */
[----:B------:R-:W-:Y:S04]  /*6690*/  @P3 IMAD R0, R62, UR36, RZ ;  /* 0x000000243e003c24 */ /* 0x000fe8000f8e02ff */
[----:B--2---:R-:W-:Y:S05]  /*66a0*/  @P3 IMAD.WIDE R2, R0, 0x4, R2 ;  /* 0x0000000400023825 */ /* 0x004fea00078e0202 */
[----:B-1---5:R1:W5:Y:S02]  /*66b0*/  @P3 LDG.E R24, desc[UR4][R2.64] ;  /* 0x0000000402183981 */ /* 0x022364000c1e1900 */
[----:B-1----:R-:W2:Y:S02]  /*66c0*/  @!P3 LDC R24, c[0x0][0x8a0] ;  /* 0x00022800ff18bb82 */ /* 0x002ea40000000800 */
.L_x_98:
[----:B-----5:R-:W-:Y:S01]  /*66d0*/  FSETP.NEU.AND P3, PT, R26, RZ, PT ;  /* 0x000000ff1a00720b */ /* 0x020fe20003f6d000 */
[----:B------:R-:W-:Y:S01]  /*66e0*/  IMAD.SHL.U32 R89, R27, 0x4, RZ ;  /* 0x000000041b597824 */ /* 0x000fe200078e00ff */
[----:B------:R-:W-:Y:S01]  /*66f0*/  SEL R5, RZ, 0xffffffff, P2 ;  /* 0xffffffffff057807 */ /* 0x000fe20001000000 */
[----:B------:R-:W-:Y:S01]  /*6700*/  BSSY B1, `(.L_x_99) ;  /* 0x0000043000017945 */ /* 0x000fe20003800000 */
[----:B------:R-:W-:Y:S01]  /*6710*/  @P1 LOP3.LUT P2, RZ, R64, 0xff, RZ, 0xc0, !PT ;  /* 0x000000ff40ff1812 */ /* 0x000fe2000784c0ff */
[----:B------:R-:W-:Y:S01]  /*6720*/  VIADD R84, R89, UR43 ;  /* 0x0000002b59547c36 */ /* 0x000fe20008000000 */
[----:B------:R-:W-:Y:S01]  /*6730*/  @P1 SEL R2, RZ, 0xffffffff, P3 ;  /* 0xffffffffff021807 */ /* 0x000fe20001800000 */
[----:B------:R-:W-:Y:S01]  /*6740*/  IMAD.MOV.U32 R90, RZ, RZ, 0x1 ;  /* 0x00000001ff5a7424 */ /* 0x000fe200078e00ff */
[----:B------:R-:W-:Y:S01]  /*6750*/  LEA R86, R22, UR43, 0x3 ;  /* 0x0000002b16567c11 */ /* 0x000fe2000f8e18ff */
[----:B------:R-:W-:Y:S01]  /*6760*/  IMAD.MOV.U32 R88, RZ, RZ, RZ ;  /* 0x000000ffff587224 */ /* 0x000fe200078e00ff */
[----:B------:R-:W-:Y:S02]  /*6770*/  @P0 SEL R2, R5, R2, !P2 ;  /* 0x0000000205020207 */ /* 0x000fe40005000000 */
[----:B------:R-:W-:Y:S02]  /*6780*/  CS2R R58, SRZ ;  /* 0x00000000003a7805 */ /* 0x000fe4000001ff00 */
[----:B------:R-:W-:Y:S02]  /*6790*/  SHF.L.U32 R3, R73, 0x1f, RZ ;  /* 0x0000001f49037819 */ /* 0x000fe400000006ff */
[----:B------:R-:W-:Y:S02]  /*67a0*/  CS2R R56, SRZ ;  /* 0x0000000000387805 */ /* 0x000fe4000001ff00 */
[----:B------:R-:W-:Y:S02]  /*67b0*/  @P1 LOP3.LUT R2, R2, 0x1, RZ, 0xc0, !PT ;  /* 0x0000000102021812 */ /* 0x000fe400078ec0ff */
[----:B------:R-:W-:Y:S02]  /*67c0*/  CS2R R54, SRZ ;  /* 0x0000000000367805 */ /* 0x000fe4000001ff00 */
[----:B------:R-:W-:Y:S02]  /*67d0*/  PLOP3.LUT P2, PT, PT, PT, UP1, 0x80, 0x8 ;  /* 0x000000000008781c */ /* 0x000fe40003f4f018 */
[----:B------:R-:W-:Y:S02]  /*67e0*/  CS2R R52, SRZ ;  /* 0x0000000000347805 */ /* 0x000fe4000001ff00 */
[----:B------:R-:W-:Y:S02]  /*67f0*/  ISETP.NE.U32.OR P6, PT, R2, 0x1, !P1 ;  /* 0x000000010200780c */ /* 0x000fe40004fc5470 */
[----:B------:R-:W-:Y:S02]  /*6800*/  CS2R R50, SRZ ;  /* 0x0000000000327805 */ /* 0x000fe4000001ff00 */
[----:B------:R-:W-:Y:S02]  /*6810*/  LEA.HI R25, R22, R22, RZ, 0x1 ;  /* 0x0000001616197211 */ /* 0x000fe400078f08ff */
[----:B------:R-:W-:Y:S02]  /*6820*/  CS2R R48, SRZ ;  /* 0x0000000000307805 */ /* 0x000fe4000001ff00 */
[----:B------:R-:W-:Y:S02]  /*6830*/  LOP3.LUT P4, R70, R64, 0xff, RZ, 0xc0, !PT ;  /* 0x000000ff40467812 */ /* 0x000fe4000788c0ff */
[----:B------:R-:W-:Y:S02]  /*6840*/  CS2R R46, SRZ ;  /* 0x00000000002e7805 */ /* 0x000fe4000001ff00 */
[----:B------:R-:W-:Y:S01]  /*6850*/  SEL R2, RZ, 0xffffffff, P3 ;  /* 0xffffffffff027807 */ /* 0x000fe20001800000 */
[C---:B------:R-:W-:Y:S01]  /*6860*/  IMAD.SHL.U32 R0, R25.reuse, 0x80, RZ ;  /* 0x0000008019007824 */ /* 0x040fe200078e00ff */
[----:B------:R-:W-:Y:S02]  /*6870*/  LOP3.LUT R25, R25, 0xffe, RZ, 0xc0, !PT ;  /* 0x00000ffe19197812 */ /* 0x000fe400078ec0ff */
[----:B------:R-:W-:Y:S02]  /*6880*/  CS2R R44, SRZ ;  /* 0x00000000002c7805 */ /* 0x000fe4000001ff00 */
[----:B------:R-:W-:Y:S01]  /*6890*/  P2R R81, PR, RZ, 0x40 ;  /* 0x00000040ff517803 */ /* 0x000fe20000000000 */
[----:B------:R-:W-:Y:S01]  /*68a0*/  VIADD R28, R84, 0x400 ;  /* 0x00000400541c7836 */ /* 0x000fe20000000000 */
[----:B------:R-:W-:Y:S01]  /*68b0*/  @P2 SEL R2, R5, R2, !P4 ;  /* 0x0000000205022207 */ /* 0x000fe20006000000 */
[----:B------:R-:W-:Y:S01]  /*68c0*/  IMAD.IADD R25, R22, 0x1, -R25 ;  /* 0x0000000116197824 */ /* 0x000fe200078e0a19 */
[----:B------:R-:W-:Y:S01]  /*68d0*/  @P6 SHF.L.U32 R4, RZ, 0x1f, RZ ;  /* 0x0000001fff046819 */ /* 0x000fe200000006ff */
[----:B------:R-:W-:Y:S01]  /*68e0*/  IMAD.IADD R82, R74, 0x1, R84 ;  /* 0x000000014a527824 */ /* 0x000fe200078e0254 */
[----:B------:R-:W-:Y:S02]  /*68f0*/  LOP3.LUT R0, R0, 0xffffff00, RZ, 0xc0, !PT ;  /* 0xffffff0000007812 */ /* 0x000fe400078ec0ff */
[----:B------:R-:W1:Y:S01]  /*6900*/  @P6 SYNCS.PHASECHK.TRANS64.TRYWAIT P1, [UR43+0x20], R4 ;  /* 0x00002004ff0065a7 */ /* 0x000e62000802112b */
[----:B------:R-:W-:Y:S02]  /*6910*/  LOP3.LUT R2, R2, 0x1, RZ, 0xc0, !PT ;  /* 0x0000000102027812 */ /* 0x000fe400078ec0ff */
[----:B------:R-:W-:Y:S02]  /*6920*/  IMAD.IADD R0, R23, 0x1, R0 ;  /* 0x0000000117007824 */ /* 0x000fe400078e0200 */
[----:B------:R-:W-:Y:S02]  /*6930*/  ISETP.NE.U32.AND P5, PT, R2, 0x1, PT ;  /* 0x000000010200780c */ /* 0x000fe40003fa5070 */
[----:B------:R-:W-:Y:S02]  /*6940*/  IMAD R25, R25, 0x100000, R0 ;  /* 0x0010000019197824 */ /* 0x000fe400078e0200 */
[----:B------:R-:W-:Y:S01]  /*6950*/  P2R R91, PR, RZ, 0x20 ;  /* 0x00000020ff5b7803 */ /* 0x000fe20000000000 */
[----:B------:R3:W4:Y:S01]  /*6960*/  SYNCS.PHASECHK.TRANS64.TRYWAIT P0, [R86+URZ+0x90], R3 ;  /* 0x00009003560075a7 */ /* 0x00072200080011ff */
[----:B-1----:R-:W-:Y:S01]  /*6970*/  @P6 SEL R90, RZ, 0x1, !P1 ;  /* 0x00000001ff5a6807 */ /* 0x002fe20004800000 */
[----:B---3--:R-:W-:Y:S06]  /*6980*/  @!P6 BRA `(.L_x_100) ;  /* 0x000000000068e947 */ /* 0x008fec0003800000 */
[C---:B------:R-:W-:Y:S01]  /*6990*/  @P5 IMAD R5, R75.reuse, 0x4, R28 ;  /* 0x000000044b055824 */ /* 0x040fe200078e021c */
[----:B------:R-:W-:Y:S01]  /*69a0*/  ISETP.NE.AND P1, PT, R90, RZ, PT ;  /* 0x000000ff5a00720c */ /* 0x000fe20003f25270 */
[----:B------:R-:W-:Y:S01]  /*69b0*/  @P5 IMAD R2, R75, 0x4, R84 ;  /* 0x000000044b025824 */ /* 0x000fe200078e0254 */
[----:B------:R-:W-:Y:S01]  /*69c0*/  BSSY B0, `(.L_x_101) ;  /* 0x000000e000007945 */ /* 0x000fe20003800000 */
[----:B------:R-:W-:Y:S01]  /*69d0*/  IMAD.MOV.U32 R58, RZ, RZ, RZ ;  /* 0x000000ffff3a7224 */ /* 0x000fe200078e00ff */
[----:B------:R-:W-:Y:S01]  /*69e0*/  CS2R R54, SRZ ;  /* 0x0000000000367805 */ /* 0x000fe2000001ff00 */
[----:B------:R-:W-:Y:S01]  /*69f0*/  @P5 IMAD.IADD R4, R74, 0x1, R5 ;  /* 0x000000014a045824 */ /* 0x000fe200078e0205 */
[----:B------:R-:W-:Y:S02]  /*6a00*/  CS2R R52, SRZ ;  /* 0x0000000000347805 */ /* 0x000fe4000001ff00 */
[----:B------:R-:W-:Y:S02]  /*6a10*/  CS2R R56, SRZ ;  /* 0x0000000000387805 */ /* 0x000fe4000001ff00 */
[----:B------:R-:W-:Y:S02]  /*6a20*/  CS2R R46, SRZ ;  /* 0x00000000002e7805 */ /* 0x000fe4000001ff00 */
[----:B------:R-:W-:Y:S02]  /*6a30*/  CS2R R44, SRZ ;  /* 0x00000000002c7805 */ /* 0x000fe4000001ff00 */
[----:B------:R-:W-:Y:S02]  /*6a40*/  CS2R R50, SRZ ;  /* 0x0000000000327805 */ /* 0x000fe4000001ff00 */
[----:B------:R-:W-:Y:S01]  /*6a50*/  CS2R R48, SRZ ;  /* 0x0000000000307805 */ /* 0x000fe2000001ff00 */
[----:B------:R-:W-:Y:S06]  /*6a60*/  @P1 BRA `(.L_x_102) ;  /* 0x00000000000c1947 */ /* 0x000fec0003800000 */
[----:B------:R-:W-:Y:S04]  /*6a70*/  SHF.L.U32 R5, RZ, 0x1f, RZ ;  /* 0x0000001fff057819 */ /* 0x000fe800000006ff */
[----:B------:R-:W1:Y:S02]  /*6a80*/  SYNCS.PHASECHK.TRANS64.TRYWAIT P1, [UR43+0x20], R5 ;  /* 0x00002005ff0075a7 */ /* 0x000e64000802112b */
[----:B-1----:R-:W-:Y:S05]  /*6a90*/  @!P1 BRA `(.L_x_103) ;  /* 0x0000004800849947 */ /* 0x002fea0003800000 */
.L_x_102:
[----:B------:R-:W-:Y:S05]  /*6aa0*/  BSYNC B0 ;  /* 0x0000000000007941 */ /* 0x000fea0003800000 */
.L_x_101:
[----:B------:R-:W-:Y:S01]  /*6ab0*/  ISETP.NE.AND P1, PT, R91, RZ, PT ;  /* 0x000000ff5b00720c */ /* 0x000fe20003f25270 */
[----:B------:R-:W-:Y:S11]  /*6ac0*/  HFMA2 R88, -RZ, RZ, 0, 5.9604644775390625e-08 ;  /* 0x00000001ff587431 */ /* 0x000ff600000001ff */
[----:B------:R-:W-:Y:S01]  /*6ad0*/  @!UPT UIADD3 URZ, UPT, UPT, URZ, URZ, URZ ;  /* 0x000000fffffff290 */ /* 0x000fe2000fffe0ff */
[----:B------:R-:W-:Y:S05]  /*6ae0*/  @P1 WARPSYNC.ALL ;  /* 0x0000000000001948 */ /* 0x000fea0003800000 */
[----:B------:R3:W1:Y:S04]  /*6af0*/  @P1 LDSM.16.M88.4 R52, [R2+0x400] ;  /* 0x000400000234183b */ /* 0x0006680000000200 */
[----:B------:R3:W1:Y:S04]  /*6b00*/  @P1 LDSM.16.M88.4 R56, [R4] ;  /* 0x000000000438183b */ /* 0x0006680000000200 */
[----:B------:R3:W1:Y:S04]  /*6b10*/  @P1 LDSM.16.M88.4 R44, [R89+UR43+0x400] ;  /* 0x0004002b592c183b */ /* 0x0006680008000200 */
[----:B------:R3:W1:Y:S02]  /*6b20*/  @P1 LDSM.16.M88.4 R48, [R82+0x400] ;  /* 0x000400005230183b */ /* 0x0006640000000200 */
.L_x_100:
[----:B------:R-:W-:Y:S05]  /*6b30*/  BSYNC B1 ;  /* 0x0000000000017941 */ /* 0x000fea0003800000 */
.L_x_99:
[----:B-1----:R-:W-:Y:S04]  /*6b40*/  SHF.R.U32.HI R0, RZ, 0x15, R25 ;  /* 0x00000015ff007819 */ /* 0x002fe80000011619 */
[----:B------:R-:W-:Y:S01]  /*6b50*/  LOP3.LUT P1, RZ, R0, 0x3, R65, 0x48, !PT ;  /* 0x0000000300ff7812 */ /* 0x000fe20007824841 */
[----:B------:R-:W-:Y:S01]  /*6b60*/  @!UPT UIADD3 URZ, UPT, UPT, URZ, URZ, URZ ;  /* 0x000000fffffff290 */ /* 0x000fe2000fffe0ff */
[----:B----4-:R-:W-:Y:S11]  /*6b70*/  @P0 BRA `(.L_x_104) ;  /* 0x0000000000080947 */ /* 0x010ff60003800000 */
[----:B------:R-:W1:Y:S02]  /*6b80*/  SYNCS.PHASECHK.TRANS64.TRYWAIT P0, [R86+URZ+0x90], R3 ;  /* 0x00009003560075a7 */ /* 0x000e6400080011ff */
[----:B-1----:R-:W-:Y:S05]  /*6b90*/  @!P0 BRA `(.L_x_105) ;  /* 0x00000048005c8947 */ /* 0x002fea0003800000 */
.L_x_104:
[----:B------:R-:W-:Y:S05]  /*6ba0*/  @!P1 BRA `(.L_x_106) ;  /* 0x0000000000409947 */ /* 0x000fea0003800000 */
[----:B------:R-:W4:Y:S01]  /*6bb0*/  LDCU.64 UR8, c[0x4][0x70] ;  /* 0x01000e00ff0877ac */ /* 0x000f220008000a00 */
[----:B-1----:R-:W-:Y:S01]  /*6bc0*/  MOV R3, 0x0 ;  /* 0x0000000000037802 */ /* 0x002fe20000000f00 */
[----:B------:R-:W-:Y:S02]  /*6bd0*/  HFMA2 R12, -RZ, RZ, 0, 5.9604644775390625e-08 ;  /* 0x00000001ff0c7431 */ /* 0x000fe400000001ff */
[----:B------:R-:W-:Y:S02]  /*6be0*/  IMAD.MOV.U32 R8, RZ, RZ, 0x192 ;  /* 0x00000192ff087424 */ /* 0x000fe400078e00ff */
[----:B------:R-:W-:Y:S01]  /*6bf0*/  IMAD.MOV.U32 R13, RZ, RZ, RZ ;  /* 0x000000ffff0d7224 */ /* 0x000fe200078e00ff */
[----:B------:R-:W1:Y:S01]  /*6c00*/  LDCU.64 UR6, c[0x4][0x78] ;  /* 0x01000f00ff0677ac */ /* 0x000e620008000a00 */
[----:B---3--:R-:W3:Y:S01]  /*6c10*/  LDC.64 R2, c[0x4][R3] ;  /* 0x0100000003027b82 */ /* 0x008ee20000000a00 */
[----:B------:R-:W5:Y:S01]  /*6c20*/  LDCU.64 UR4, c[0x4][0x10] ;  /* 0x01000200ff0477ac */ /* 0x000f620008000a00 */
[----:B----4-:R-:W-:Y:S01]  /*6c30*/  MOV R5, UR9 ;  /* 0x0000000900057c02 */ /* 0x010fe20008000f00 */
[----:B------:R-:W-:Y:S01]  /*6c40*/  IMAD.U32 R4, RZ, RZ, UR8 ;  /* 0x00000008ff047e24 */ /* 0x000fe2000f8e00ff */
[----:B-1----:R-:W-:Y:S01]  /*6c50*/  MOV R7, UR7 ;  /* 0x0000000700077c02 */ /* 0x002fe20008000f00 */
[----:B------:R-:W-:Y:S01]  /*6c60*/  IMAD.U32 R6, RZ, RZ, UR6 ;  /* 0x00000006ff067e24 */ /* 0x000fe2000f8e00ff */
[----:B-----5:R-:W-:Y:S01]  /*6c70*/  MOV R11, UR5 ;  /* 0x00000005000b7c02 */ /* 0x020fe20008000f00 */
[----:B------:R-:W-:Y:S02]  /*6c80*/  IMAD.U32 R10, RZ, RZ, UR4 ;  /* 0x00000004ff0a7e24 */ /* 0x000fe4000f8e00ff */
[----:B------:R-:W-:Y:S07]  /*6c90*/  LEPC R20, `(.L_x_106) ;  /* 0x000000001014794e */ /* 0x000fee0000000000 */
[----:B--23--:R-:W-:Y:S05]  /*6ca0*/  CALL.ABS.NOINC R2 ;  /* 0x0000000002007343 */ /* 0x00cfea0003c00000 */
.L_x_106:
[----:B------:R-:W-:Y:S05]  /*6cb0*/  WARPSYNC.ALL ;  /* 0x0000000000007948 */ /* 0x000fea0003800000 */
[----:B------:R-:W-:Y:S01]  /*6cc0*/  R2UR UR4, R25 ;  /* 0x00000000190472ca */ /* 0x000fe200000e0000 */
[----:B------:R-:W-:Y:S01]  /*6cd0*/  BSSY.RECONVERGENT B0, `(.L_x_107) ;  /* 0x000003c000007945 */ /* 0x000fe20003800200 */
[----:B------:R-:W-:Y:S02]  /*6ce0*/  SHF.L.U32 R87, R75, 0x2, RZ ;  /* 0x000000024b577819 */ /* 0x000fe400000006ff */
[----:B------:R-:W-:Y:S02]  /*6cf0*/  ISETP.NE.AND P0, PT, R76, RZ, PT ;  /* 0x000000ff4c00720c */ /* 0x000fe40003f05270 */
[----:B------:R-:W-:Y:S04]  /*6d00*/  IADD3 R83, PT, PT, R28, R87, RZ ;  /* 0x000000571c537210 */ /* 0x000fe80007ffe0ff */
[----:B------:R-:W-:Y:S03]  /*6d10*/  IADD3 R85, PT, PT, R74, R83, RZ ;  /* 0x000000534a557210 */ /* 0x000fe60007ffe0ff */
[----:B---3--:R-:W1:Y:S02]  /*6d20*/  LDTM.16dp128bit.x8 R4, tmem[UR4] ;  /* 0x00000004000479ee */ /* 0x008e640008180000 */
[C---:B-12---:R-:W-:Y:S01]  /*6d30*/  FMUL R3, R24.reuse, R4 ;  /* 0x0000000418037220 */ /* 0x046fe20000400000 */
[C---:B------:R-:W-:Y:S01]  /*6d40*/  FMUL R0, R24.reuse, R5 ;  /* 0x0000000518007220 */ /* 0x040fe20000400000 */
[C---:B------:R-:W-:Y:S01]  /*6d50*/  FMUL R5, R24.reuse, R6 ;  /* 0x0000000618057220 */ /* 0x040fe20000400000 */
[----:B------:R-:W-:Y:S01]  /*6d60*/  FMUL R2, R24, R7 ;  /* 0x0000000718027220 */ /* 0x000fe20000400000 */
[----:B------:R-:W-:Y:S01]  /*6d70*/  FFMA R28, R26, R44, R3 ;  /* 0x0000002c1a1c7223 */ /* 0x000fe20000000003 */
        /* <DEDUP_REMOVED lines=10> */
[----:B------:R1:W-:Y:S01]  /*6e20*/  STSM.16.M88.4 [R84+0x400], R28 ;  /* 0x0004001c54007844 */ /* 0x0003e20000000200 */
        /* <DEDUP_REMOVED lines=14> */
[C---:B------:R-:W-:Y:S01]  /*6f10*/  FFMA R40, R26.reuse, R56, R15 ;  /* 0x000000381a287223 */ /* 0x040fe2000000000f */
[C---:B------:R-:W-:Y:S01]  /*6f20*/  FFMA R41, R26.reuse, R57, R12 ;  /* 0x000000391a297223 */ /* 0x040fe2000000000c */
[C---:B------:R-:W-:Y:S01]  /*6f30*/  FFMA R42, R26.reuse, R58, R17 ;  /* 0x0000003a1a2a7223 */ /* 0x040fe20000000011 */
[----:B------:R1:W-:Y:S01]  /*6f40*/  STSM.16.M88.4 [R83], R36 ;  /* 0x0000002453007844 */ /* 0x0003e20000000200 */
[----:B------:R-:W-:Y:S05]  /*6f50*/  FFMA R43, R26, R59, R14 ;  /* 0x0000003b1a2b7223 */ /* 0x000fea000000000e */
[----:B------:R1:W-:Y:S01]  /*6f60*/  STSM.16.M88.4 [R85], R40 ;  /* 0x0000002855007844 */ /* 0x0003e20000000200 */
[----:B------:R-:W-:Y:S01]  /*6f70*/  @!PT LDS RZ, [RZ] ;  /* 0x00000000fffff984 */ /* 0x000fe20000000800 */
[----:B------:R-:W-:Y:S01]  /*6f80*/  @!PT LDS RZ, [RZ] ;  /* 0x00000000fffff984 */ /* 0x000fe20000000800 */
[----:B------:R-:W-:Y:S01]  /*6f90*/  @!PT LDS RZ, [RZ] ;  /* 0x00000000fffff984 */ /* 0x000fe20000000800 */
[----:B------:R-:W-:Y:S01]  /*6fa0*/  @!PT LDS RZ, [RZ] ;  /* 0x00000000fffff984 */ /* 0x000fe20000000800 */
[----:B------:R2:W-:Y:S06]  /*6fb0*/  MEMBAR.ALL.CTA ;  /* 0x0000000000007992 */ /* 0x0005ec0000008000 */
[----:B--2---:R-:W2:Y:S02]  /*6fc0*/  FENCE.VIEW.ASYNC.S ;  /* 0x00000000000073c6 */ /* 0x004ea40000000000 */
[----:B--2---:R-:W-:Y:S06]  /*6fd0*/  BAR.SYNC.DEFER_BLOCKING 0x1, 0x80 ;  /* 0x0042000000007b1d */ /* 0x004fec0000010000 */
[----:B------:R-:W-:Y:S05]  /*6fe0*/  @P0 BRA `(.L_x_108) ;  /* 0x0000000000280947 */ /* 0x000fea0003800000 */
[----:B------:R-:W-:Y:S01]  /*6ff0*/  UIADD3 UR4, UPT, UPT, UR43, 0x400, URZ ;  /* 0x000004002b047890 */ /* 0x000fe2000fffe0ff */
[----:B------:R-:W-:Y:S05]  /*7000*/  UMOV UR51, UR36 ;  /* 0x0000002400337c82 */ /* 0x000fea0008000000 */
[----:B------:R-:W-:Y:S01]  /*7010*/  MOV R69, UR4 ;  /* 0x0000000400457c02 */ /* 0x000fe20008000f00 */
[----:B------:R-:W-:Y:S03]  /*7020*/  UIADD3 UR4, UP0, UPT, UR54, 0x680, URZ ;  /* 0x0000068036047890 */ /* 0x000fe6000ff1e0ff */
[----:B------:R-:W-:Y:S01]  /*7030*/  R2UR UR48, R69 ;  /* 0x00000000453072ca */ /* 0x000fe200000e0000 */
[----:B------:R-:W-:Y:S11]  /*7040*/  UIADD3.X UR5, UPT, UPT, URZ, UR55, URZ, UP0, !UPT ;  /* 0x00000037ff057290 */ /* 0x000ff600087fe4ff */
[----:B------:R-:W-:Y:S01]  /*7050*/  @!UPT UIADD3 URZ, UPT, UPT, URZ, URZ, URZ ;  /* 0x000000fffffff290 */ /* 0x000fe2000fffe0ff */
[----:B------:R2:W-:Y:S01]  /*7060*/  UTMASTG.3D [UR48], [UR4] ;  /* 0x00000030040073b5 */ /* 0x0005e20008010000 */
[----:B------:R0:W-:Y:S01]  /*7070*/  UTMACMDFLUSH ;  /* 0x00000000000079b7 */ /* 0x0001e20000000000 */
[----:B--2---:R-:W-:Y:S04]  /*7080*/  DEPBAR.LE SB0, 0x1 ;  /* 0x000080400000791a */ /* 0x004fe80000000000 */
.L_x_108:
[----:B------:R-:W-:Y:S05]  /*7090*/  BSYNC.RECONVERGENT B0 ;  /* 0x0000000000007941 */ /* 0x000fea0003800200 */
.L_x_107:
[----:B------:R-:W-:Y:S01]  /*70a0*/  BAR.SYNC.DEFER_BLOCKING 0x1, 0x80 ;  /* 0x0042000000007b1d */ /* 0x000fe20000010000 */
[----:B------:R-:W-:Y:S01]  /*70b0*/  ISETP.NE.AND P1, PT, R81, RZ, PT ;  /* 0x000000ff5100720c */ /* 0x000fe20003f25270 */
[----:B------:R-:W-:Y:S01]  /*70c0*/  UISETP.NE.AND UP0, UPT, UR53, URZ, UPT ;  /* 0x000000ff3500728c */ /* 0x000fe2000bf05270 */
[----:B------:R-:W-:Y:S11]  /*70d0*/  LEA R3, R88, UR43, 0x3 ;  /* 0x0000002b58037c11 */ /* 0x000ff6000f8e18ff */
[----:B------:R-:W-:Y:S01]  /*70e0*/  @P1 SHF.L.U32 R2, RZ, 0x1f, RZ ;  /* 0x0000001fff021819 */ /* 0x000fe200000006ff */
[----:B------:R-:W-:Y:S06]  /*70f0*/  BRA.U !UP0, `(.L_x_109) ;  /* 0x0000000108247547 */ /* 0x000fec000b800000 */
[----:B------:R-:W-:Y:S01]  /*7100*/  IMAD.U32 R5, RZ, RZ, UR47 ;  /* 0x0000002fff057e24 */ /* 0x000fe2000f8e00ff */
[----:B------:R-:W-:Y:S01]  /*7110*/  MOV R0, UR52 ;  /* 0x0000003400007c02 */ /* 0x000fe20008000f00 */
[----:B------:R-:W-:Y:S03]  /*7120*/  UIADD3 UR4, UPT, UPT, UR47, 0x1, URZ ;  /* 0x000000012f047890 */ /* 0x000fe6000fffe0ff */
[----:B------:R-:W-:Y:S01]  /*7130*/  @P1 LEA R5, R5, UR43, 0x3 ;  /* 0x0000002b05051c11 */ /* 0x000fe2000f8e18ff */
[----:B------:R-:W-:Y:S04]  /*7140*/  UISETP.NE.AND UP0, UPT, UR4, 0x4, UPT ;  /* 0x000000040400788c */ /* 0x000fe8000bf05270 */
[----:B------:R-:W-:Y:S01]  /*7150*/  @P1 VIADD R5, R5, 0x40 ;  /* 0x0000004005051836 */ /* 0x000fe20000000000 */
[----:B------:R-:W-:Y:S04]  /*7160*/  USEL UR47, UR4, URZ, UP0 ;  /* 0x000000ff042f7287 */ /* 0x000fe80008000000 */
[----:B------:R-:W-:Y:S04]  /*7170*/  @P1 PRMT R0, R0, 0x654, R5 ;  /* 0x0000065400001816 */ /* 0x000fe80000000005 */
[----:B------:R2:W-:Y:S04]  /*7180*/  @P1 SYNCS.ARRIVE.TRANS64.RED.A1T0 RZ, [R0+URZ], RZ ;  /* 0x000000ff00ff19a7 */ /* 0x0005e800081004ff */
.L_x_109:
[----:B------:R-:W3:Y:S01]  /*7190*/  @P1 SYNCS.PHASECHK.TRANS64.TRYWAIT P0, [R3+URZ+0x20], R2 ;  /* 0x00002002030015a7 */ /* 0x000ee200080011ff */
[----:B------:R-:W-:Y:S01]  /*71a0*/  BSSY B1, `(.L_x_110) ;  /* 0x0000017000017945 */ /* 0x000fe20003800000 */
[----:B---3--:R-:W-:Y:S03]  /*71b0*/  @P1 SEL R90, RZ, 0x1, !P0 ;  /* 0x00000001ff5a1807 */ /* 0x008fe60004000000 */
[----:B------:R-:W-:Y:S05]  /*71c0*/  @!P1 BRA `(.L_x_111) ;  /* 0x0000000000509947 */ /* 0x000fea0003800000 */
[----:B------:R-:W-:Y:S01]  /*71d0*/  ISETP.NE.AND P1, PT, R91, RZ, PT ;  /* 0x000000ff5b00720c */ /* 0x000fe20003f25270 */
[----:B------:R-:W-:Y:S01]  /*71e0*/  BSSY B0, `(.L_x_112) ;  /* 0x000000a000007945 */ /* 0x000fe20003800000 */
[----:B------:R-:W-:Y:S11]  /*71f0*/  ISETP.NE.AND P0, PT, R90, RZ, PT ;  /* 0x000000ff5a00720c */ /* 0x000ff60003f05270 */
[----:B------:R-:W-:Y:S04]  /*7200*/  @P1 IMAD R4, R88, 0x2000, R89 ;  /* 0x0000200058041824 */ /* 0x000fe800078e0259 */
[----:B------:R-:W-:Y:S05]  /*7210*/  @P1 VIADD R2, R4, UR43 ;  /* 0x0000002b04021c36 */ /* 0x000fea0008000000 */
[----:B------:R-:W-:Y:S01]  /*7220*/  @P1 IADD3 R5, PT, PT, R87, R2, RZ ;  /* 0x0000000257051210 */ /* 0x000fe20007ffe0ff */
[----:B------:R-:W-:Y:S01]  /*7230*/  @P1 IMAD.IADD R2, R74, 0x1, R2 ;  /* 0x000000014a021824 */ /* 0x000fe200078e0202 */
[----:B------:R-:W-:Y:S06]  /*7240*/  @P0 BRA `(.L_x_113) ;  /* 0x00000000000c0947 */ /* 0x000fec0003800000 */
[----:B--2---:R-:W-:Y:S04]  /*7250*/  SHF.L.U32 R0, RZ, 0x1f, RZ ;  /* 0x0000001fff007819 */ /* 0x004fe800000006ff */
[----:B------:R-:W2:Y:S02]  /*7260*/  SYNCS.PHASECHK.TRANS64.TRYWAIT P0, [R3+URZ+0x20], R0 ;  /* 0x00002000030075a7 */ /* 0x000ea400080011ff */
[----:B--2---:R-:W-:Y:S05]  /*7270*/  @!P0 BRA `(.L_x_114) ;  /* 0x0000004000b88947 */ /* 0x004fea0003800000 */
.L_x_113:
[----:B------:R-:W-:Y:S05]  /*7280*/  BSYNC B0 ;  /* 0x0000000000007941 */ /* 0x000fea0003800000 */
.L_x_112:
[----:B------:R-:W-:Y:S02]  /*7290*/  ISETP.NE.AND P0, PT, R91, RZ, PT ;  /* 0x000000ff5b00720c */ /* 0x000fe40003f05270 */
[----:B------:R-:W-:Y:S11]  /*72a0*/  IADD3 R88, PT, PT, R88, 0x1, RZ ;  /* 0x0000000158587810 */ /* 0x000ff60007ffe0ff */
[----:B--2---:R-:W-:Y:S01]  /*72b0*/  @P0 IMAD.IADD R0, R74, 0x1, R5 ;  /* 0x000000014a000824 */ /* 0x004fe200078e0205 */
[----:B------:R-:W-:Y:S05]  /*72c0*/  @P0 WARPSYNC.ALL ;  /* 0x0000000000000948 */ /* 0x000fea0003800000 */
[----:B------:R3:W4:Y:S04]  /*72d0*/  @P0 LDSM.16.M88.4 R44, [R4+UR43+0x400] ;  /* 0x0004002b042c083b */ /* 0x0007280008000200 */
[----:B------:R3:W2:Y:S04]  /*72e0*/  @P0 LDSM.16.M88.4 R48, [R2+0x400] ;  /* 0x000400000230083b */ /* 0x0006a80000000200 */
[----:B------:R3:W1:Y:S04]  /*72f0*/  @P0 LDSM.16.M88.4 R52, [R5+0x400] ;  /* 0x000400000534083b */ /* 0x0006680000000200 */
[----:B------:R3:W1:Y:S02]  /*7300*/  @P0 LDSM.16.M88.4 R56, [R0+0x400] ;  /* 0x000400000038083b */ /* 0x0006640000000200 */
.L_x_111:
[----:B------:R-:W-:Y:S05]  /*7310*/  BSYNC B1 ;  /* 0x0000000000017941 */ /* 0x000fea0003800000 */
.L_x_110:
[----:B--23--:R-:W-:Y:S05]  /*7320*/  VIADD R0, R25, 0x20 ;  /* 0x0000002019007836 */ /* 0x00cfea0000000000 */
[----:B------:R-:W-:Y:S04]  /*7330*/  SHF.R.U32.HI R0, RZ, 0x15, R0 ;  /* 0x00000015ff007819 */ /* 0x000fe80000011600 */
[----:B------:R-:W-:Y:S11]  /*7340*/  LOP3.LUT P0, RZ, R0, 0x3, R65, 0x48, !PT ;  /* 0x0000000300ff7812 */ /* 0x000ff60007804841 */
[----:B------:R-:W-:Y:S02]  /*7350*/  @!UPT UIADD3 URZ, UPT, UPT, URZ, URZ, URZ ;  /* 0x000000fffffff290 */ /* 0x000fe4000fffe0ff */
[----:B------:R-:W-:Y:S05]  /*7360*/  @!P0 BRA `(.L_x_115) ;  /* 0x0000000000408947 */ /* 0x000fea0003800000 */
[----:B------:R-:W2:Y:S01]  /*7370*/  LDCU.64 UR8, c[0x4][0x70] ;  /* 0x01000e00ff0877ac */ /* 0x000ea20008000a00 */
[----:B------:R-:W-:Y:S01]  /*7380*/  MOV R3, 0x0 ;  /* 0x0000000000037802 */ /* 0x000fe20000000f00 */
[----:B------:R-:W-:Y:S02]  /*7390*/  HFMA2 R12, -RZ, RZ, 0, 5.9604644775390625e-08 ;  /* 0x00000001ff0c7431 */ /* 0x000fe400000001ff */
[----:B------:R-:W-:Y:S02]  /*73a0*/  IMAD.MOV.U32 R8, RZ, RZ, 0x192 ;  /* 0x00000192ff087424 */ /* 0x000fe400078e00ff */
[----:B------:R-:W-:Y:S01]  /*73b0*/  IMAD.MOV.U32 R13, RZ, RZ, RZ ;  /* 0x000000ffff0d7224 */ /* 0x000fe200078e00ff */
[----:B------:R-:W3:Y:S01]  /*73c0*/  LDCU.64 UR6, c[0x4][0x78] ;  /* 0x01000f00ff0677ac */ /* 0x000ee20008000a00 */
[----:B------:R-:W1:Y:S01]  /*73d0*/  LDC.64 R2, c[0x4][R3] ;  /* 0x0100000003027b82 */ /* 0x000e620000000a00 */
[----:B------:R-:W5:Y:S01]  /*73e0*/  LDCU.64 UR4, c[0x4][0x10] ;  /* 0x01000200ff0477ac */ /* 0x000f620008000a00 */
[----:B--2---:R-:W-:Y:S01]  /*73f0*/  MOV R5, UR9 ;  /* 0x0000000900057c02 */ /* 0x004fe20008000f00 */
[----:B------:R-:W-:Y:S01]  /*7400*/  IMAD.U32 R4, RZ, RZ, UR8 ;  /* 0x00000008ff047e24 */ /* 0x000fe2000f8e00ff */
[----:B---3--:R-:W-:Y:S01]  /*7410*/  MOV R7, UR7 ;  /* 0x0000000700077c02 */ /* 0x008fe20008000f00 */
[----:B------:R-:W-:Y:S01]  /*7420*/  IMAD.U32 R6, RZ, RZ, UR6 ;  /* 0x00000006ff067e24 */ /* 0x000fe2000f8e00ff */
[----:B-----5:R-:W-:Y:S01]  /*7430*/  MOV R11, UR5 ;  /* 0x00000005000b7c02 */ /* 0x020fe20008000f00 */
[----:B------:R-:W-:Y:S02]  /*7440*/  IMAD.U32 R10, RZ, RZ, UR4 ;  /* 0x00000004ff0a7e24 */ /* 0x000fe4000f8e00ff */
[----:B------:R-:W-:Y:S07]  /*7450*/  LEPC R20, `(.L_x_115) ;  /* 0x000000001014794e */ /* 0x000fee0000000000 */
[----:B-1--4-:R-:W-:Y:S05]  /*7460*/  CALL.ABS.NOINC R2 ;  /* 0x0000000002007343 */ /* 0x012fea0003c00000 */
.L_x_115:
[----:B------:R-:W-:Y:S05]  /*7470*/  WARPSYNC.ALL ;  /* 0x0000000000007948 */ /* 0x000fea0003800000 */
[----:B------:R-:W-:Y:S01]  /*7480*/  R2UR UR4, R25 ;  /* 0x00000000190472ca */ /* 0x000fe200000e0000 */
[----:B------:R-:W-:Y:S01]  /*7490*/  BSSY.RECONVERGENT B0, `(.L_x_116) ;  /* 0x0000040000007945 */ /* 0x000fe20003800200 */
[----:B------:R-:W-:Y:S02]  /*74a0*/  ISETP.NE.AND P6, PT, R81, RZ, PT ;  /* 0x000000ff5100720c */ /* 0x000fe40003fc5270 */
[----:B------:R-:W-:Y:S02]  /*74b0*/  ISETP.NE.AND P0, PT, R76, RZ, PT ;  /* 0x000000ff4c00720c */ /* 0x000fe40003f05270 */
[----:B------:R-:W-:Y:S02]  /*74c0*/  MOV R21, UR47 ;  /* 0x0000002f00157c02 */ /* 0x000fe40008000f00 */
[----:B------:R-:W-:Y:S05]  /*74d0*/  MOV R20, UR52 ;  /* 0x0000003400147c02 */ /* 0x000fea0008000f00 */
[----:B------:R-:W2:Y:S02]  /*74e0*/  LDTM.16dp128bit.x8 R4, tmem[UR4+0x20] ;  /* 0x00002004000479ee */ /* 0x000ea40008180000 */
[----:B------:R-:W-:Y:S02]  /*74f0*/  @P6 LEA R21, R21, UR43, 0x3 ;  /* 0x0000002b15156c11 */ /* 0x000fe4000f8e18ff */
[----:B------:R-:W-:Y:S02]  /*7500*/  @P6 SHF.L.U32 R92, RZ, 0x1f, RZ ;  /* 0x0000001fff5c6819 */ /* 0x000fe400000006ff */
[----:B------:R-:W-:Y:S04]  /*7510*/  @P6 IADD3 R21, PT, PT, R21, 0x40, RZ ;  /* 0x0000004015156810 */ /* 0x000fe80007ffe0ff */
[----:B------:R-:W-:Y:S02]  /*7520*/  @P6 PRMT R20, R20, 0x654, R21 ;  /* 0x0000065414146816 */ /* 0x000fe40000000015 */
[----:B------:R-:W-:Y:S01]  /*7530*/  LEA R21, R88, UR43, 0x3 ;  /* 0x0000002b58157c11 */ /* 0x000fe2000f8e18ff */
[C---:B--2---:R-:W-:Y:S01]  /*7540*/  FMUL R3, R24.reuse, R4 ;  /* 0x0000000418037220 */ /* 0x044fe20000400000 */
[C---:B------:R-:W-:Y:S01]  /*7550*/  FMUL R0, R24.reuse, R5 ;  /* 0x0000000518007220 */ /* 0x040fe20000400000 */
[C---:B------:R-:W-:Y:S01]  /*7560*/  FMUL R5, R24.reuse, R6 ;  /* 0x0000000618057220 */ /* 0x040fe20000400000 */
[----:B------:R-:W-:Y:S01]  /*7570*/  FMUL R2, R24, R7 ;  /* 0x0000000718027220 */ /* 0x000fe20000400000 */
[----:B-1--4-:R-:W-:Y:S01]  /*7580*/  FFMA R28, R26, R44, R3 ;  /* 0x0000002c1a1c7223 */ /* 0x012fe20000000003 */
        /* <DEDUP_REMOVED lines=28> */
[----:B------:R1:W-:Y:S01]  /*7750*/  STSM.16.M88.4 [R83+0x2000], R36 ;  /* 0x0020002453007844 */ /* 0x0003e20000000200 */
[----:B------:R-:W-:Y:S05]  /*7760*/  FFMA R43, R26, R59, R14 ;  /* 0x0000003b1a2b7223 */ /* 0x000fea000000000e */
[----:B------:R1:W-:Y:S01]  /*7770*/  STSM.16.M88.4 [R85+0x2000], R40 ;  /* 0x0020002855007844 */ /* 0x0003e20000000200 */
        /* <DEDUP_REMOVED lines=8> */
[----:B------:R-:W-:Y:S02]  /*7800*/  UIADD3 UR4, UP0, UPT, UR54, 0x680, URZ ;  /* 0x0000068036047890 */ /* 0x000fe4000ff1e0ff */
[----:B------:R-:W-:Y:S02]  /*7810*/  UIADD3 UR9, UPT, UPT, UR49, 0x20, URZ ;  /* 0x0000002031097890 */ /* 0x000fe4000fffe0ff */
[----:B------:R-:W-:Y:S02]  /*7820*/  UIADD3 UR8, UPT, UPT, UR43, 0x2400, URZ ;  /* 0x000024002b087890 */ /* 0x000fe4000fffe0ff */
[----:B------:R-:W-:Y:S01]  /*7830*/  UIADD3.X UR5, UPT, UPT, URZ, UR55, URZ, UP0, !UPT ;  /* 0x00000037ff057290 */ /* 0x000fe200087fe4ff */
[----:B------:R-:W-:Y:S01]  /*7840*/  UMOV UR10, UR50 ;  /* 0x00000032000a7c82 */ /* 0x000fe20008000000 */
[----:B------:R-:W-:Y:S07]  /*7850*/  UMOV UR11, UR36 ;  /* 0x00000024000b7c82 */ /* 0x000fee0008000000 */
[----:B------:R2:W-:Y:S01]  /*7860*/  UTMASTG.3D [UR8], [UR4] ;  /* 0x00000008040073b5 */ /* 0x0005e20008010000 */
[----:B------:R0:W-:Y:S01]  /*7870*/  UTMACMDFLUSH ;  /* 0x00000000000079b7 */ /* 0x0001e20000000000 */
[----:B--2---:R-:W-:Y:S04]  /*7880*/  DEPBAR.LE SB0, 0x1 ;  /* 0x000080400000791a */ /* 0x004fe80000000000 */
.L_x_117:
[----:B------:R-:W-:Y:S05]  /*7890*/  BSYNC.RECONVERGENT B0 ;  /* 0x0000000000007941 */ /* 0x000fea0003800200 */
.L_x_116:
[----:B------:R-:W-:Y:S01]  /*78a0*/  BAR.SYNC.DEFER_BLOCKING 0x1, 0x80 ;  /* 0x0042000000007b1d */ /* 0x000fe20000010000 */
[----:B------:R-:W-:Y:S04]  /*78b0*/  UIADD3 UR4, UPT, UPT, UR47, 0x1, URZ ;  /* 0x000000012f047890 */ /* 0x000fe8000fffe0ff */
[----:B------:R-:W-:Y:S04]  /*78c0*/  UISETP.NE.AND UP0, UPT, UR4, 0x4, UPT ;  /* 0x000000040400788c */ /* 0x000fe8000bf05270 */
[----:B------:R-:W-:Y:S01]  /*78d0*/  USEL UR46, UR4, URZ, UP0 ;  /* 0x000000ff042e7287 */ /* 0x000fe20008000000 */
[----:B------:R2:W-:Y:S01]  /*78e0*/  @P6 SYNCS.ARRIVE.TRANS64.RED.A1T0 RZ, [R20+URZ], RZ ;  /* 0x000000ff14ff69a7 */ /* 0x0005e200081004ff */
[----:B------:R-:W-:Y:S01]  /*78f0*/  BSSY B1, `(.L_x_118) ;  /* 0x0000018000017945 */ /* 0x000fe20003800000 */
[----:B------:R-:W3:Y:S02]  /*7900*/  @P6 SYNCS.PHASECHK.TRANS64.TRYWAIT P0, [R21+URZ+0x20], R92 ;  /* 0x0000205c150065a7 */ /* 0x000ee400080011ff */
[----:B---3--:R-:W-:Y:S01]  /*7910*/  @P6 SEL R90, RZ, 0x1, !P0 ;  /* 0x00000001ff5a6807 */ /* 0x008fe20004000000 */
[----:B--2---:R-:W-:Y:S06]  /*7920*/  @!P6 BRA `(.L_x_119) ;  /* 0x000000000050e947 */ /* 0x004fec0003800000 */
        /* <DEDUP_REMOVED lines=8> */
[----:B------:R-:W-:Y:S04]  /*79b0*/  SHF.L.U32 R4, RZ, 0x1f, RZ ;  /* 0x0000001fff047819 */ /* 0x000fe800000006ff */
[----:B------:R-:W2:Y:S02]  /*79c0*/  SYNCS.PHASECHK.TRANS64.TRYWAIT P0, [R21+URZ+0x20], R4 ;  /* 0x00002004150075a7 */ /* 0x000ea400080011ff */
[----:B--2---:R-:W-:Y:S05]  /*79d0*/  @!P0 BRA `(.L_x_122) ;  /* 0x0000003800f48947 */ /* 0x004fea0003800000 */
.L_x_121:
[----:B------:R-:W-:Y:S05]  /*79e0*/  BSYNC B0 ;  /* 0x0000000000007941 */ /* 0x000fea0003800000 */
.L_x_120:
[----:B------:R-:W-:Y:S02]  /*79f0*/  ISETP.NE.AND P0, PT, R91, RZ, PT ;  /* 0x000000ff5b00720c */ /* 0x000fe40003f05270 */
[----:B------:R-:W-:Y:S11]  /*7a00*/  IADD3 R88, PT, PT, R88, 0x1, RZ ;  /* 0x0000000158587810 */ /* 0x000ff60007ffe0ff */
[----:B--2---:R-:W-:Y:S01]  /*7a10*/  @P0 IMAD.IADD R4, R74, 0x1, R3 ;  /* 0x000000014a040824 */ /* 0x004fe200078e0203 */
[----:B------:R-:W-:Y:S05]  /*7a20*/  @P0 WARPSYNC.ALL ;  /* 0x0000000000000948 */ /* 0x000fea0003800000 */
[----:B------:R2:W3:Y:S04]  /*7a30*/  @P0 LDSM.16.M88.4 R44, [R2+UR43+0x400] ;  /* 0x0004002b022c083b */ /* 0x0004e80008000200 */
[----:B------:R2:W4:Y:S04]  /*7a40*/  @P0 LDSM.16.M88.4 R48, [R0+0x400] ;  /* 0x000400000030083b */ /* 0x0005280000000200 */
[----:B------:R2:W1:Y:S04]  /*7a50*/  @P0 LDSM.16.M88.4 R52, [R3+0x400] ;  /* 0x000400000334083b */ /* 0x0004680000000200 */
[----:B------:R2:W1:Y:S02]  /*7a60*/  @P0 LDSM.16.M88.4 R56, [R4+0x400] ;  /* 0x000400000438083b */ /* 0x0004640000000200 */
.L_x_119:
[----:B------:R-:W-:Y:S05]  /*7a70*/  BSYNC B1 ;  /* 0x0000000000017941 */ /* 0x000fea0003800000 */
.L_x_118:
[----:B--2---:R-:W-:Y:S05]  /*7a80*/  VIADD R0, R25, 0x40 ;  /* 0x0000004019007836 */ /* 0x004fea0000000000 */
        /* <DEDUP_REMOVED lines=9> */
[----:B------:R-:W5:Y:S01]  /*7b20*/  LDCU.64 UR6, c[0x4][0x78] ;  /* 0x01000f00ff0677ac */ /* 0x000f620008000a00 */
[----:B------:R-:W1:Y:S01]  /*7b30*/  LDC.64 R2, c[0x4][R3] ;  /* 0x0100000003027b82 */ /* 0x000e620000000a00 */
[----:B------:R-:W3:Y:S01]  /*7b40*/  LDCU.64 UR4, c[0x4][0x10] ;  /* 0x01000200ff0477ac */ /* 0x000ee20008000a00 */
[----:B--2---:R-:W-:Y:S01]  /*7b50*/  MOV R5, UR9 ;  /* 0x0000000900057c02 */ /* 0x004fe20008000f00 */
[----:B------:R-:W-:Y:S01]  /*7b60*/  IMAD.U32 R4, RZ, RZ, UR8 ;  /* 0x00000008ff047e24 */ /* 0x000fe2000f8e00ff */
[----:B-----5:R-:W-:Y:S01]  /*7b70*/  MOV R7, UR7 ;  /* 0x0000000700077c02 */ /* 0x020fe20008000f00 */
[----:B------:R-:W-:Y:S01]  /*7b80*/  IMAD.U32 R6, RZ, RZ, UR6 ;  /* 0x00000006ff067e24 */ /* 0x000fe2000f8e00ff */
[----:B---3--:R-:W-:Y:S01]  /*7b90*/  MOV R11, UR5 ;  /* 0x00000005000b7c02 */ /* 0x008fe20008000f00 */
[----:B------:R-:W-:Y:S02]  /*7ba0*/  IMAD.U32 R10, RZ, RZ, UR4 ;  /* 0x00000004ff0a7e24 */ /* 0x000fe4000f8e00ff */
[----:B------:R-:W-:Y:S07]  /*7bb0*/  LEPC R20, `(.L_x_123) ;  /* 0x000000001014794e */ /* 0x000fee0000000000 */
[----:B-1--4-:R-:W-:Y:S05]  /*7bc0*/  CALL.ABS.NOINC R2 ;  /* 0x0000000002007343 */ /* 0x012fea0003c00000 */
.L_x_123:
        /* <DEDUP_REMOVED lines=17> */
[----:B-1-3--:R-:W-:Y:S01]  /*7ce0*/  FFMA R28, R26, R44, R3 ;  /* 0x0000002c1a1c7223 */ /* 0x00afe20000000003 */
[----:B------:R-:W-:Y:S01]  /*7cf0*/  FMUL R7, R24, R8 ;  /* 0x0000000818077220 */ /* 0x000fe20000400000 */
[----:B------:R-:W-:Y:S01]  /*7d00*/  FFMA R29, R26, R45, R0 ;  /* 0x0000002d1a1d7223 */ /* 0x000fe20000000000 */
[----:B------:R-:W-:Y:S01]  /*7d10*/  FMUL R4, R24, R9 ;  /* 0x0000000918047220 */ /* 0x000fe20000400000 */
[----:B------:R-:W-:Y:S01]  /*7d20*/  FFMA R30, R26, R46, R5 ;  /* 0x0000002e1a1e7223 */ /* 0x000fe20000000005 */
[----:B------:R-:W-:Y:S01]  /*7d30*/  FMUL R9, R24, R10 ;  /* 0x0000000a18097220 */ /* 0x000fe20000400000 */
[----:B------:R-:W-:Y:S01]  /*7d40*/  FFMA R31, R26, R47, R2 ;  /* 0x0000002f1a1f7223 */ /* 0x000fe20000000002 */
[----:B------:R-:W-:Y:S01]  /*7d50*/  FMUL R6, R24, R11 ;  /* 0x0000000b18067220 */ /* 0x000fe20000400000 */
[----:B----4-:R-:W-:Y:S01]  /*7d60*/  FFMA R32, R26, R48, R7 ;  /* 0x000000301a207223 */ /* 0x010fe20000000007 */
        /* <DEDUP_REMOVED lines=40> */
.L_x_125:
[----:B------:R-:W-:Y:S05]  /*7ff0*/  BSYNC.RECONVERGENT B0 ;  /* 0x0000000000007941 */ /* 0x000fea0003800200 */
.L_x_124:
[----:B------:R-:W-:Y:S01]  /*8000*/  BAR.SYNC.DEFER_BLOCKING 0x1, 0x80 ;  /* 0x0042000000007b1d */ /* 0x000fe20000010000 */
[----:B------:R-:W-:Y:S01]  /*8010*/  UIADD3 UR4, UPT, UPT, UR46, 0x1, URZ ;  /* 0x000000012e047890 */ /* 0x000fe2000fffe0ff */
[----:B------:R-:W-:Y:S03]  /*8020*/  HFMA2 R92, -RZ, RZ, 0, 0 ;  /* 0x00000000ff5c7431 */ /* 0x000fe600000001ff */
        /* <DEDUP_REMOVED lines=18> */
.L_x_129:
[----:B------:R-:W-:Y:S05]  /*8150*/  BSYNC B0 ;  /* 0x0000000000007941 */ /* 0x000fea0003800000 */
.L_x_128:
[----:B------:R-:W-:Y:S01]  /*8160*/  ISETP.NE.AND P0, PT, R91, RZ, PT ;  /* 0x000000ff5b00720c */ /* 0x000fe20003f05270 */
[----:B------:R-:W-:Y:S11]  /*8170*/  VIADD R88, R88, 0x1 ;  /* 0x0000000158587836 */ /* 0x000ff60000000000 */
[----:B------:R-:W-:Y:S01]  /*8180*/  @!UPT UIADD3 URZ, UPT, UPT, URZ, URZ, URZ ;  /* 0x000000fffffff290 */ /* 0x000fe2000fffe0ff */
[----:B--2---:R-:W-:Y:S01]  /*8190*/  @P0 IMAD.IADD R4, R74, 0x1, R3 ;  /* 0x000000014a040824 */ /* 0x004fe200078e0203 */
[----:B------:R-:W-:Y:S05]  /*81a0*/  @P0 WARPSYNC.ALL ;  /* 0x0000000000000948 */ /* 0x000fea0003800000 */
[----:B------:R2:W3:Y:S04]  /*81b0*/  @P0 LDSM.16.M88.4 R44, [R2+UR43+0x400] ;  /* 0x0004002b022c083b */ /* 0x0004e80008000200 */
[----:B------:R2:W4:Y:S04]  /*81c0*/  @P0 LDSM.16.M88.4 R48, [R0+0x400] ;  /* 0x000400000030083b */ /* 0x0005280000000200 */
[----:B------:R2:W1:Y:S04]  /*81d0*/  @P0 LDSM.16.M88.4 R52, [R3+0x400] ;  /* 0x000400000334083b */ /* 0x0004680000000200 */
[----:B------:R2:W1:Y:S01]  /*81e0*/  @P0 LDSM.16.M88.4 R56, [R4+0x400] ;  /* 0x000400000438083b */ /* 0x0004620000000200 */
[C---:B------:R-:W-:Y:S04]  /*81f0*/  ISETP.NE.AND P0, PT, R88.reuse, 0x4, PT ;  /* 0x000000045800780c */ /* 0x040fe80003f05270 */
[----:B------:R-:W-:Y:S02]  /*8200*/  SEL R88, R88, RZ, P0 ;  /* 0x000000ff58587207 */ /* 0x000fe40000000000 */
[----:B------:R-:W-:Y:S02]  /*8210*/  SEL R92, RZ, 0x1, P0 ;  /* 0x00000001ff5c7807 */ /* 0x000fe40000000000 */
.L_x_127:
[----:B------:R-:W-:Y:S05]  /*8220*/  BSYNC B1 ;  /* 0x0000000000017941 */ /* 0x000fea0003800000 */
.L_x_126:
        /* <DEDUP_REMOVED lines=21> */
.L_x_131:
        /* <DEDUP_REMOVED lines=9> */
[----:B------:R-:W-:Y:S02]  /*8410*/  @P6 SHF.L.U32 R93, R92, 0x1f, RZ ;  /* 0x0000001f5c5d6819 */ /* 0x000fe400000006ff */
        /* <DEDUP_REMOVED lines=56> */
.L_x_133:
[----:B------:R-:W-:Y:S05]  /*87a0*/  BSYNC.RECONVERGENT B0 ;  /* 0x0000000000007941 */ /* 0x000fea0003800200 */
.L_x_132:
        /* <DEDUP_REMOVED lines=17> */
[----:B------:R-:W-:Y:S04]  /*88c0*/  SHF.L.U32 R4, R92, 0x1f, RZ ;  /* 0x0000001f5c047819 */ /* 0x000fe800000006ff */
[----:B------:R-:W2:Y:S02]  /*88d0*/  SYNCS.PHASECHK.TRANS64.TRYWAIT P0, [R21+URZ+0x20], R4 ;  /* 0x00002004150075a7 */ /* 0x000ea400080011ff */
[----:B--2---:R-:W-:Y:S05]  /*88e0*/  @!P0 BRA `(.L_x_138) ;  /* 0x0000002c00588947 */ /* 0x004fea0003800000 */
.L_x_137:
[----:B------:R-:W-:Y:S05]  /*88f0*/  BSYNC B0 ;  /* 0x0000000000007941 */ /* 0x000fea0003800000 */
.L_x_136:
        /* <DEDUP_REMOVED lines=10> */
[----:B------:R-:W-:Y:S02]  /*89a0*/  SEL R5, RZ, 0x1, P0 ;  /* 0x00000001ff057807 */ /* 0x000fe40000000000 */
[----:B------:R-:W-:Y:S02]  /*89b0*/  SEL R88, R88, RZ, P0 ;  /* 0x000000ff58587207 */ /* 0x000fe40000000000 */
[----:B------:R-:W-:Y:S02]  /*89c0*/  LOP3.LUT R92, R92, R5, RZ, 0x3c, !PT ;  /* 0x000000055c5c7212 */ /* 0x000fe400078e3cff */
.L_x_135:
[----:B------:R-:W-:Y:S05]  /*89d0*/  BSYNC B1 ;  /* 0x0000000000017941 */ /* 0x000fea0003800000 */
.L_x_134:
        /* <DEDUP_REMOVED lines=21> */
.L_x_139:
        /* <DEDUP_REMOVED lines=57> */
[----:B------:R-:W-:Y:S02]  /*8ec0*/  UIADD3 UR4, UPT, UPT, UR43, 0x400, URZ ;  /* 0x000004002b047890 */ /* 0x000fe4000fffe0ff */
[----:B------:R-:W-:Y:S01]  /*8ed0*/  UIADD3 UR9, UPT, UPT, UR49, 0x80, URZ ;  /* 0x0000008031097890 */ /* 0x000fe2000fffe0ff */
[----:B------:R-:W-:Y:S01]  /*8ee0*/  UMOV UR10, UR50 ;  /* 0x00000032000a7c82 */ /* 0x000fe20008000000 */
[----:B------:R-:W-:Y:S02]  /*8ef0*/  UMOV UR11, UR36 ;  /* 0x00000024000b7c82 */ /* 0x000fe40008000000 */
        /* <DEDUP_REMOVED lines=8> */
.L_x_141:
[----:B------:R-:W-:Y:S05]  /*8f80*/  BSYNC.RECONVERGENT B0 ;  /* 0x0000000000007941 */ /* 0x000fea0003800200 */
.L_x_140:
        /* <DEDUP_REMOVED lines=20> */
.L_x_145:
[----:B------:R-:W-:Y:S05]  /*90d0*/  BSYNC B0 ;  /* 0x0000000000007941 */ /* 0x000fea0003800000 */
.L_x_144:
        /* <DEDUP_REMOVED lines=13> */
.L_x_143:
[----:B------:R-:W-:Y:S05]  /*91b0*/  BSYNC B1 ;  /* 0x0000000000017941 */ /* 0x000fea0003800000 */
.L_x_142:
        /* <DEDUP_REMOVED lines=21> */
.L_x_147:
        /* <DEDUP_REMOVED lines=66> */
.L_x_149:
[----:B------:R-:W-:Y:S05]  /*9730*/  BSYNC.RECONVERGENT B0 ;  /* 0x0000000000007941 */ /* 0x000fea0003800200 */
.L_x_148:
        /* <DEDUP_REMOVED lines=20> */
.L_x_153:
[----:B------:R-:W-:Y:S05]  /*9880*/  BSYNC B0 ;  /* 0x0000000000007941 */ /* 0x000fea0003800000 */
.L_x_152:
        /* <DEDUP_REMOVED lines=13> */
.L_x_151:
[----:B------:R-:W-:Y:S05]  /*9960*/  BSYNC B1 ;  /* 0x0000000000017941 */ /* 0x000fea0003800000 */
.L_x_150:
        /* <DEDUP_REMOVED lines=21> */
.L_x_155:
        /* <DEDUP_REMOVED lines=66> */
.L_x_157:
[----:B------:R-:W-:Y:S05]  /*9ee0*/  BSYNC.RECONVERGENT B0 ;  /* 0x0000000000007941 */ /* 0x000fea0003800200 */
.L_x_156:
        /* <DEDUP_REMOVED lines=20> */
.L_x_161:
[----:B------:R-:W-:Y:S05]  /*a030*/  BSYNC B0 ;  /* 0x0000000000007941 */ /* 0x000fea0003800000 */
.L_x_160:
[----:B------:R-:W-:Y:S11]  /*a040*/  ISETP.NE.AND P0, PT, R91, RZ, PT ;  /* 0x000000ff5b00720c */ /* 0x000ff60003f05270 */
[----:B------:R-:W-:Y:S02]  /*a050*/  @!UPT UIADD3 URZ, UPT, UPT, URZ, URZ, URZ ;  /* 0x000000fffffff290 */ /* 0x000fe4000fffe0ff */
[----:B------:R-:W-:Y:S01]  /*a060*/  @P0 IADD3 R2, PT, PT, R74, R87, RZ ;  /* 0x000000574a020210 */ /* 0x000fe20007ffe0ff */
[----:B------:R-:W-:Y:S05]  /*a070*/  @P0 WARPSYNC.ALL ;  /* 0x0000000000000948 */ /* 0x000fea0003800000 */
[----:B------:R3:W4:Y:S04]  /*a080*/  @P0 LDSM.16.M88.4 R44, [R88+UR43+0x400] ;  /* 0x0004002b582c083b */ /* 0x0007280008000200 */
[----:B------:R3:W1:Y:S04]  /*a090*/  @P0 LDSM.16.M88.4 R48, [R0+0x400] ;  /* 0x000400000030083b */ /* 0x0006680000000200 */
[----:B------:R3:W1:Y:S04]  /*a0a0*/  @P0 LDSM.16.M88.4 R52, [R87+0x400] ;  /* 0x000400005734083b */ /* 0x0006680000000200 */
[----:B------:R3:W1:Y:S02]  /*a0b0*/  @P0 LDSM.16.M88.4 R56, [R2+0x400] ;  /* 0x000400000238083b */ /* 0x0006640000000200 */
.L_x_159:
[----:B------:R-:W-:Y:S05]  /*a0c0*/  BSYNC B1 ;  /* 0x0000000000017941 */ /* 0x000fea0003800000 */
.L_x_158:
[----:B---3--:R-:W-:Y:S05]  /*a0d0*/  VIADD R0, R25, 0xe0 ;  /* 0x000000e019007836 */ /* 0x008fea0000000000 */
[----:B------:R-:W-:Y:S04]  /*a0e0*/  SHF.R.U32.HI R0, RZ, 0x15, R0 ;  /* 0x00000015ff007819 */ /* 0x000fe80000011600 */
[----:B------:R-:W-:Y:S11]  /*a0f0*/  LOP3.LUT P0, RZ, R0, 0x3, R65, 0x48, !PT ;  /* 0x0000000300ff7812 */ /* 0x000ff60007804841 */
[----:B------:R-:W-:Y:S02]  /*a100*/  @!UPT UIADD3 URZ, UPT, UPT, URZ, URZ, URZ ;  /* 0x000000fffffff290 */ /* 0x000fe4000fffe0ff */
[----:B------:R-:W-:Y:S05]  /*a110*/  @!P0 BRA `(.L_x_163) ;  /* 0x0000000000408947 */ /* 0x000fea0003800000 */
[----:B------:R-:W3:Y:S01]  /*a120*/  LDCU.64 UR8, c[0x4][0x70] ;  /* 0x01000e00ff0877ac */ /* 0x000ee20008000a00 */
[----:B------:R-:W-:Y:S01]  /*a130*/  MOV R3, 0x0 ;  /* 0x0000000000037802 */ /* 0x000fe20000000f00 */
[----:B------:R-:W-:Y:S02]  /*a140*/  HFMA2 R12, -RZ, RZ, 0, 5.9604644775390625e-08 ;  /* 0x00000001ff0c7431 */ /* 0x000fe400000001ff */
[----:B------:R-:W-:Y:S02]  /*a150*/  IMAD.MOV.U32 R8, RZ, RZ, 0x192 ;  /* 0x00000192ff087424 */ /* 0x000fe400078e00ff */
[----:B------:R-:W-:Y:S01]  /*a160*/  IMAD.MOV.U32 R13, RZ, RZ, RZ ;  /* 0x000000ffff0d7224 */ /* 0x000fe200078e00ff */
[----:B------:R-:W5:Y:S01]  /*a170*/  LDCU.64 UR6, c[0x4][0x78] ;  /* 0x01000f00ff0677ac */ /* 0x000f620008000a00 */
[----:B------:R-:W1:Y:S01]  /*a180*/  LDC.64 R2, c[0x4][R3] ;  /* 0x0100000003027b82 */ /* 0x000e620000000a00 */
[----:B------:R-:W2:Y:S01]  /*a190*/  LDCU.64 UR4, c[0x4][0x10] ;  /* 0x01000200ff0477ac */ /* 0x000ea20008000a00 */
[----:B---3--:R-:W-:Y:S01]  /*a1a0*/  MOV R5, UR9 ;  /* 0x0000000900057c02 */ /* 0x008fe20008000f00 */
[----:B------:R-:W-:Y:S01]  /*a1b0*/  IMAD.U32 R4, RZ, RZ, UR8 ;  /* 0x00000008ff047e24 */ /* 0x000fe2000f8e00ff */
[----:B-----5:R-:W-:Y:S01]  /*a1c0*/  MOV R7, UR7 ;  /* 0x0000000700077c02 */ /* 0x020fe20008000f00 */
[----:B------:R-:W-:Y:S01]  /*a1d0*/  IMAD.U32 R6, RZ, RZ, UR6 ;  /* 0x00000006ff067e24 */ /* 0x000fe2000f8e00ff */
[----:B--2---:R-:W-:Y:S01]  /*a1e0*/  MOV R11, UR5 ;  /* 0x00000005000b7c02 */ /* 0x004fe20008000f00 */
[----:B------:R-:W-:Y:S02]  /*a1f0*/  IMAD.U32 R10, RZ, RZ, UR4 ;  /* 0x00000004ff0a7e24 */ /* 0x000fe4000f8e00ff */
[----:B------:R-:W-:Y:S07]  /*a200*/  LEPC R20, `(.L_x_163) ;  /* 0x000000001014794e */ /* 0x000fee0000000000 */
[----:B-1--4-:R-:W-:Y:S05]  /*a210*/  CALL.ABS.NOINC R2 ;  /* 0x0000000002007343 */ /* 0x012fea0003c00000 */
.L_x_163:
[----:B------:R-:W-:Y:S01]  /*a220*/  ISETP.NE.AND P0, PT, R76, RZ, PT ;  /* 0x000000ff4c00720c */ /* 0x000fe20003f05270 */
[----:B------:R-:W-:Y:S05]  /*a230*/  WARPSYNC.ALL ;  /* 0x0000000000007948 */ /* 0x000fea0003800000 */
[----:B------:R-:W-:Y:S01]  /*a240*/  R2UR UR4, R25 ;  /* 0x00000000190472ca */ /* 0x000fe200000e0000 */
[----:B------:R-:W-:Y:S11]  /*a250*/  BSSY.RECONVERGENT B0, `(.L_x_164) ;  /* 0x000003e000007945 */ /* 0x000ff60003800200 */
[----:B------:R-:W-:Y:S01]  /*a260*/  @!UPT UIADD3 URZ, UPT, UPT, URZ, URZ, URZ ;  /* 0x000000fffffff290 */ /* 0x000fe2000fffe0ff */
[----:B------:R-:W3:Y:S01]  /*a270*/  LDTM.16dp128bit.x8 R4, tmem[UR4+0xe0] ;  /* 0x0000e004000479ee */ /* 0x000ee20008180000 */
[----:B------:R-:W-:Y:S01]  /*a280*/  R2UR UR4, R86 ;  /* 0x00000000560472ca */ /* 0x000fe200000e0000 */
[----:B------:R-:W-:Y:S11]  /*a290*/  NOP ;  /* 0x0000000000007918 */ /* 0x000ff60000000000 */
[----:B------:R-:W-:Y:S01]  /*a2a0*/  @!UPT UIADD3 URZ, UPT, UPT, URZ, URZ, URZ ;  /* 0x000000fffffff290 */ /* 0x000fe2000fffe0ff */
[----:B------:R-:W-:Y:S04]  /*a2b0*/  UIADD3 UR4, UPT, UPT, UR4, 0xb0, URZ ;  /* 0x000000b004047890 */ /* 0x000fe8000fffe0ff */
[----:B------:R-:W-:Y:S01]  /*a2c0*/  UPRMT UR4, UR52, 0x654, UR4 ;  /* 0x0000065434047896 */ /* 0x000fe20008000004 */
[C---:B---3--:R-:W-:Y:S01]  /*a2d0*/  FMUL R3, R24.reuse, R4 ;  /* 0x0000000418037220 */ /* 0x048fe20000400000 */
[C---:B------:R-:W-:Y:S01]  /*a2e0*/  FMUL R0, R24.reuse, R5 ;  /* 0x0000000518007220 */ /* 0x040fe20000400000 */
[----:B------:R-:W-:Y:S06]  /*a2f0*/  FMUL R5, R24, R6 ;  /* 0x0000000618057220 */ /* 0x000fec0000400000 */
[----:B------:R-:W-:Y:S01]  /*a300*/  SYNCS.ARRIVE.TRANS64.RED.A1T0 RZ, [UR4], RZ ;  /* 0x000000ffffff79a7 */ /* 0x000fe20008100404 */
[C---:B-1--4-:R-:W-:Y:S01]  /*a310*/  FFMA R28, R26.reuse, R44, R3 ;  /* 0x0000002c1a1c7223 */ /* 0x052fe20000000003 */
[----:B------:R-:W-:Y:S01]  /*a320*/  FFMA R29, R26, R45, R0 ;  /* 0x0000002d1a1d7223 */ /* 0x000fe20000000000 */
        /* <DEDUP_REMOVED lines=36> */
[----:B---3--:R-:W3:Y:S02]  /*a570*/  FENCE.VIEW.ASYNC.S ;  /* 0x00000000000073c6 */ /* 0x008ee40000000000 */
[----:B---3--:R-:W-:Y:S06]  /*a580*/  BAR.SYNC.DEFER_BLOCKING 0x1, 0x80 ;  /* 0x0042000000007b1d */ /* 0x008fec0000010000 */
        /* <DEDUP_REMOVED lines=9> */
[----:B---3--:R-:W-:Y:S04]  /*a620*/  DEPBAR.LE SB0, 0x1 ;  /* 0x000080400000791a */ /* 0x008fe80000000000 */
.L_x_165:
[----:B------:R-:W-:Y:S05]  /*a630*/  BSYNC.RECONVERGENT B0 ;  /* 0x0000000000007941 */ /* 0x000fea0003800200 */
.L_x_164:
[----:B------:R-:W-:Y:S01]  /*a640*/  BAR.SYNC.DEFER_BLOCKING 0x1, 0x80 ;  /* 0x0042000000007b1d */ /* 0x000fe20000010000 */
[----:B------:R-:W-:Y:S01]  /*a650*/  UISETP.NE.AND UP0, UPT, UR53, -0x8, UPT ;  /* 0xfffffff83500788c */ /* 0x000fe2000bf05270 */
[----:B------:R-:W-:Y:S08]  /*a660*/  IADD3 R0, PT, PT, R22, 0x1, RZ ;  /* 0x0000000116007810 */ /* 0x000ff00007ffe0ff */
[----:B------:R-:W-:Y:S05]  /*a670*/  BRA.U !UP0, `(.L_x_166) ;  /* 0x0000000108287547 */ /* 0x000fea000b800000 */
[----:B------:R-:W-:Y:S01]  /*a680*/  ISETP.NE.AND P0, PT, R81, RZ, PT ;  /* 0x000000ff5100720c */ /* 0x000fe20003f05270 */
[----:B------:R-:W-:Y:S01]  /*a690*/  IMAD.U32 R3, RZ, RZ, UR47 ;  /* 0x0000002fff037e24 */ /* 0x000fe2000f8e00ff */
[----:B------:R-:W-:Y:S01]  /*a6a0*/  UIADD3 UR4, UPT, UPT, UR47, 0x1, URZ ;  /* 0x000000012f047890 */ /* 0x000fe2000fffe0ff */
[----:B------:R-:W-:Y:S03]  /*a6b0*/  IMAD.U32 R2, RZ, RZ, UR52 ;  /* 0x00000034ff027e24 */ /* 0x000fe6000f8e00ff */
[----:B------:R-:W-:Y:S04]  /*a6c0*/  UISETP.NE.AND UP0, UPT, UR4, 0x4, UPT ;  /* 0x000000040400788c */ /* 0x000fe8000bf05270 */
[----:B------:R-:W-:Y:S03]  /*a6d0*/  USEL UR47, UR4, URZ, UP0 ;  /* 0x000000ff042f7287 */ /* 0x000fe60008000000 */
[----:B------:R-:W-:Y:S05]  /*a6e0*/  @P0 LEA R3, R3, UR43, 0x3 ;  /* 0x0000002b03030c11 */ /* 0x000fea000f8e18ff */
[----:B------:R-:W-:Y:S05]  /*a6f0*/  @P0 VIADD R3, R3, 0x40 ;  /* 0x0000004003030836 */ /* 0x000fea0000000000 */
[----:B------:R-:W-:Y:S04]  /*a700*/  @P0 PRMT R2, R2, 0x654, R3 ;  /* 0x0000065402020816 */ /* 0x000fe80000000003 */
[----:B------:R3:W-:Y:S03]  /*a710*/  @P0 SYNCS.ARRIVE.TRANS64.RED.A1T0 RZ, [R2+URZ], RZ ;  /* 0x000000ff02ff09a7 */ /* 0x0007e600081004ff */
.L_x_166:
[----:B------:R-:W-:Y:S01]  /*a720*/  R2UR UR6, R80 ;  /* 0x00000000500672ca */ /* 0x000fe200000e0000 */
[----:B------:R-:W-:Y:S01]  /*a730*/  UIADD3 UR53, UPT, UPT, UR53, 0x8, URZ ;  /* 0x0000000835357890 */ /* 0x000fe2000fffe0ff */
[----:B------:R-:W-:Y:S02]  /*a740*/  R2UR UR5, R66 ;  /* 0x00000000420572ca */ /* 0x000fe400000e0000 */
[----:B------:R-:W-:Y:S02]  /*a750*/  R2UR UR4, R67 ;  /* 0x00000000430472ca */ /* 0x000fe400000e0000 */
[----:B------:R-:W-:Y:S02]  /*a760*/  R2UR UR36, R79 ;  /* 0x000000004f2472ca */ /* 0x000fe400000e0000 */
[----:B------:R-:W-:Y:S02]  /*a770*/  ISETP.NE.AND P0, PT, R71, 0x2, PT ;  /* 0x000000024700780c */ /* 0x000fe40003f05270 */
[----:B------:R-:W-:Y:S02]  /*a780*/  ISETP.NE.AND P1, PT, R0, 0x4, PT ;  /* 0x000000040000780c */ /* 0x000fe40003f25270 */
[----:B------:R-:W-:Y:S01]  /*a790*/  SEL R3, RZ, 0x1, P0 ;  /* 0x00000001ff037807 */ /* 0x000fe20000000000 */
[----:B------:R-:W-:Y:S01]  /*a7a0*/  UISETP.NE.AND UP0, UPT, UR6, URZ, UPT ;  /* 0x000000ff0600728c */ /* 0x000fe2000bf05270 */
[----:B---3--:R-:W-:Y:S01]  /*a7b0*/  SEL R2, RZ, 0x1, P1 ;  /* 0x00000001ff027807 */ /* 0x008fe20000800000 */
[----:B------:R-:W-:Y:S01]  /*a7c0*/  UIADD3 UR28, UPT, UPT, UR37, UR5, URZ ;  /* 0x00000005251c7290 */ /* 0x000fe2000fffe0ff */
[----:B------:R-:W-:Y:S01]  /*a7d0*/  LOP3.LUT R72, R72, R3, RZ, 0x3c, !PT ;  /* 0x0000000348487212 */ /* 0x000fe200078e3cff */
[----:B------:R-:W-:Y:S01]  /*a7e0*/  UIADD3 UR24, UPT, UPT, UR38, UR4, URZ ;  /* 0x0000000426187290 */ /* 0x000fe2000fffe0ff */
[----:B------:R-:W-:Y:S02]  /*a7f0*/  LOP3.LUT R73, R73, R2, RZ, 0x3c, !PT ;  /* 0x0000000249497212 */ /* 0x000fe400078e3cff */
[----:B------:R-:W-:Y:S02]  /*a800*/  SEL R71, R71, RZ, P0 ;  /* 0x000000ff47477207 */ /* 0x000fe40000000000 */
[----:B------:R-:W-:Y:S01]  /*a810*/  SEL R22, R0, RZ, P1 ;  /* 0x000000ff00167207 */ /* 0x000fe20000800000 */
[----:B------:R-:W-:Y:S06]  /*a820*/  BRA.U UP0, `(.L_x_167) ;  /* 0xffffffb100cc7547 */ /* 0x000fec000b83ffff */
[----:B------:R-:W-:-:S13]  /*a830*/  R2UR UR4, R68 ;  /* 0x00000000440472ca */ /* 0x000fda00000e0000 */
[----:B------:R-:W-:-:S09]  /*a840*/  UISETP.NE.AND UP0, UPT, UR4, URZ, UPT ;  /* 0x000000ff0400728c */ /* 0x000fd2000bf05270 */
[----:B------:R-:W-:Y:S05]  /*a850*/  BRA.U !UP0, `(.L_x_168) ;  /* 0x0000000108487547 */ /* 0x000fea000b800000 */
[----:B------:R-:W3:Y:S02]  /*a860*/  LDCU.64 UR4, c[0x0][0x890] ;  /* 0x00011200ff0477ac */ /* 0x000ee40008000a00 */
[----:B---3--:R-:W-:-:S04]  /*a870*/  UISETP.NE.U32.AND UP0, UPT, UR4, URZ, UPT ;  /* 0x000000ff0400728c */ /* 0x008fc8000bf05070 */
[----:B------:R-:W-:-:S09]  /*a880*/  UISETP.NE.AND.EX UP0, UPT, UR5, URZ, UPT, UP0 ;  /* 0x000000ff0500728c */ /* 0x000fd2000bf05300 */
[----:B------:R-:W-:Y:S05]  /*a890*/  BRA.U UP0, `(.L_x_169) ;  /* 0x00000001000c7547 */ /* 0x000fea000b800000 */
[----:B------:R-:W-:-:S13]  /*a8a0*/  FSETP.NEU.AND P0, PT, R26, RZ, PT ;  /* 0x000000ff1a00720b */ /* 0x000fda0003f0d000 */
[----:B------:R-:W-:Y:S05]  /*a8b0*/  @!P0 EXIT ;  /* 0x000000000000894d */ /* 0x000fea0003800000 */
[----:B------:R-:W-:Y:S05]  /*a8c0*/  BRA `(.L_x_168) ;  /* 0x00000000002c7947 */ /* 0x000fea0003800000 */
.L_x_169:
[----:B------:R-:W-:Y:S01]  /*a8d0*/  ISETP.NE.AND P0, PT, R70, RZ, PT ;  /* 0x000000ff4600720c */ /* 0x000fe20003f05270 */
[----:B------:R-:W-:-:S12]  /*a8e0*/  BSSY.RECONVERGENT B0, `(.L_x_168) ;  /* 0x0000009000007945 */ /* 0x000fd80003800200 */
[----:B------:R-:W-:Y:S05]  /*a8f0*/  @P0 BRA `(.L_x_170) ;  /* 0x0000000000140947 */ /* 0x000fea0003800000 */
[----:B------:R-:W3:Y:S02]  /*a900*/  LDCU.64 UR4, c[0x0][0x888] ;  /* 0x00011100ff0477ac */ /* 0x000ee40008000a00 */
[----:B---3--:R-:W-:-:S04]  /*a910*/  ISETP.NE.U32.AND P0, PT, RZ, UR4, PT ;  /* 0x00000004ff007c0c */ /* 0x008fc8000bf05070 */
[----:B------:R-:W-:-:S13]  /*a920*/  ISETP.NE.AND.EX P0, PT, RZ, UR5, PT, P0 ;  /* 0x00000005ff007c0c */ /* 0x000fda000bf05300 */
[----:B------:R-:W-:Y:S05]  /*a930*/  @!P0 EXIT ;  /* 0x000000000000894d */ /* 0x000fea0003800000 */
[----:B------:R-:W-:Y:S05]  /*a940*/  BRA `(.L_x_171) ;  /* 0x0000000000087947 */ /* 0x000fea0003800000 */
.L_x_170:
[----:B------:R-:W-:-:S13]  /*a950*/  FSETP.NEU.AND P0, PT, R26, RZ, PT ;  /* 0x000000ff1a00720b */ /* 0x000fda0003f0d000 */
[----:B------:R-:W-:Y:S05]  /*a960*/  @!P0 EXIT ;  /* 0x000000000000894d */ /* 0x000fea0003800000 */
.L_x_171:
[----:B------:R-:W-:Y:S05]  /*a970*/  BSYNC.RECONVERGENT B0 ;  /* 0x0000000000007941 */ /* 0x000fea0003800200 */
.L_x_168:
[----:B------:R-:W-:Y:S01]  /*a980*/  ULEA UR4, UR47, UR43, 0x3 ;  /* 0x0000002b2f047291 */ /* 0x000fe2000f8e18ff */
[----:B------:R-:W-:-:S04]  /*a990*/  DEPBAR.LE SB0, 0x0 ;  /* 0x000080000000791a */ /* 0x000fc80000000000 */
[----:B------:R-:W-:-:S04]  /*a9a0*/  UIADD3 UR4, UPT, UPT, UR4, 0x40, URZ ;  /* 0x0000004004047890 */ /* 0x000fc8000fffe0ff */
[----:B------:R-:W-:-:S09]  /*a9b0*/  UPRMT UR4, UR52, 0x654, UR4 ;  /* 0x0000065434047896 */ /* 0x000fd20008000004 */
[----:B------:R-:W-:Y:S01]  /*a9c0*/  SYNCS.ARRIVE.TRANS64.RED.A1T0 RZ, [UR4], RZ ;  /* 0x000000ffffff79a7 */ /* 0x000fe20008100404 */
[----:B------:R-:W-:Y:S05]  /*a9d0*/  EXIT ;  /* 0x000000000000794d */ /* 0x000fea0003800000 */
.L_x_24:
[----:B---3--:R3:W4:Y:S02]  /*a9e0*/  SYNCS.PHASECHK.TRANS64.TRYWAIT P0, [R3+URZ+0xe0], R2 ;  /* 0x0000e002030075a7 */ /* 0x00872400080011ff */
[----:B----4-:R-:W-:Y:S05]  /*a9f0*/  @!P0 NANOSLEEP.SYNCS 0x989680 ;  /* 0x009896800000895d */ /* 0x010fea0003900000 */
[----:B------:R-:W4:Y:S02]  /*aa00*/  @!P0 SYNCS.PHASECHK.TRANS64 P0, [R3+URZ+0xe0], R2 ;  /* 0x0000e002030085a7 */ /* 0x000f2400080010ff */
[----:B----4-:R-:W-:Y:S05]  /*aa10*/  @!P0 BRA `(.L_x_24) ;  /* 0xfffffffc00f08947 */ /* 0x010fea000383ffff */
[----:B------:R-:W-:Y:S05]  /*aa20*/  BRA `(.L_x_172) ;  /* 0xffffff6c00a47947 */ /* 0x000fea000383ffff */
.L_x_27:
[----:B--2---:R-:W-:-:S07]  /*aa30*/  MOV R0, UR33 ;  /* 0x0000002100007c02 */ /* 0x004fce0008000f00 */
.L_x_173:
[----:B--2---:R2:W3:Y:S02]  /*aa40*/  SYNCS.PHASECHK.TRANS64.TRYWAIT P0, [R0+URZ+0x10], R3 ;  /* 0x00001003000075a7 */ /* 0x0044e400080011ff */
[----:B---3--:R-:W-:Y:S05]  /*aa50*/  @!P0 NANOSLEEP.SYNCS 0x989680 ;  /* 0x009896800000895d */ /* 0x008fea0003900000 */
[----:B------:R-:W3:Y:S02]  /*aa60*/  @!P0 SYNCS.PHASECHK.TRANS64 P0, [R0+URZ+0x10], R3 ;  /* 0x00001003000085a7 */ /* 0x000ee400080010ff */
[----:B---3--:R-:W-:Y:S05]  /*aa70*/  @!P0 BRA `(.L_x_173) ;  /* 0xfffffffc00f08947 */ /* 0x008fea000383ffff */
[----:B------:R-:W-:Y:S05]  /*aa80*/  BRA `(.L_x_26) ;  /* 0xffffff6c00ec7947 */ /* 0x000fea000383ffff */
.L_x_34:
[----:B-1----:R-:W-:-:S07]  /*aa90*/  MOV R0, UR33 ;  /* 0x0000002100007c02 */ /* 0x002fce0008000f00 */
.L_x_174:
[----:B-1----:R1:W2:Y:S02]  /*aaa0*/  SYNCS.PHASECHK.TRANS64.TRYWAIT P0, [R0+URZ+0x10], R3 ;  /* 0x00001003000075a7 */ /* 0x0022a400080011ff */
[----:B--2---:R-:W-:Y:S05]  /*aab0*/  @!P0 NANOSLEEP.SYNCS 0x989680 ;  /* 0x009896800000895d */ /* 0x004fea0003900000 */
[----:B------:R-:W2:Y:S02]  /*aac0*/  @!P0 SYNCS.PHASECHK.TRANS64 P0, [R0+URZ+0x10], R3 ;  /* 0x00001003000085a7 */ /* 0x000ea400080010ff */
[----:B--2---:R-:W-:Y:S05]  /*aad0*/  @!P0 BRA `(.L_x_174) ;  /* 0xfffffffc00f08947 */ /* 0x004fea000383ffff */
[----:B------:R-:W-:Y:S05]  /*aae0*/  BRA `(.L_x_33) ;  /* 0xffffff7000e07947 */ /* 0x000fea000383ffff */
.L_x_39:
[----:B-1----:R1:W2:Y:S02]  /*aaf0*/  SYNCS.PHASECHK.TRANS64.TRYWAIT P0, [R3+URZ+0x70], R0 ;  /* 0x00007000030075a7 */ /* 0x0022a400080011ff */
[----:B--2---:R-:W-:Y:S05]  /*ab00*/  @!P0 NANOSLEEP.SYNCS 0x989680 ;  /* 0x009896800000895d */ /* 0x004fea0003900000 */
[----:B------:R-:W2:Y:S02]  /*ab10*/  @!P0 SYNCS.PHASECHK.TRANS64 P0, [R3+URZ+0x70], R0 ;  /* 0x00007000030085a7 */ /* 0x000ea400080010ff */
[----:B--2---:R-:W-:Y:S05]  /*ab20*/  @!P0 BRA `(.L_x_39) ;  /* 0xfffffffc00f08947 */ /* 0x004fea000383ffff */
[----:B------:R-:W-:Y:S05]  /*ab30*/  BRA `(.L_x_175) ;  /* 0xffffff7400b47947 */ /* 0x000fea000383ffff */
.L_x_43:
[----:B-1----:R-:W-:-:S07]  /*ab40*/  MOV R0, UR4 ;  /* 0x0000000400007c02 */ /* 0x002fce0008000f00 */
.L_x_176:
[----:B-1----:R1:W2:Y:S02]  /*ab50*/  SYNCS.PHASECHK.TRANS64.TRYWAIT P0, [R0+URZ], R3 ;  /* 0x00000003000075a7 */ /* 0x0022a400080011ff */
[----:B--2---:R-:W-:Y:S05]  /*ab60*/  @!P0 NANOSLEEP.SYNCS 0x989680 ;  /* 0x009896800000895d */ /* 0x004fea0003900000 */
[----:B------:R-:W2:Y:S02]  /*ab70*/  @!P0 SYNCS.PHASECHK.TRANS64 P0, [R0+URZ], R3 ;  /* 0x00000003000085a7 */ /* 0x000ea400080010ff */
[----:B--2---:R-:W-:Y:S05]  /*ab80*/  @!P0 BRA `(.L_x_176) ;  /* 0xfffffffc00f08947 */ /* 0x004fea000383ffff */
[----:B------:R-:W-:Y:S05]  /*ab90*/  BRA `(.L_x_177) ;  /* 0xffffff7c00607947 */ /* 0x000fea000383ffff */
.L_x_46:
[----:B--2---:R2:W3:Y:S02]  /*aba0*/  SYNCS.PHASECHK.TRANS64.TRYWAIT P0, [R2+URZ+0xd0], R5 ;  /* 0x0000d005020075a7 */ /* 0x0044e400080011ff */
[----:B---3--:R-:W-:Y:S05]  /*abb0*/  @!P0 NANOSLEEP.SYNCS 0x989680 ;  /* 0x009896800000895d */ /* 0x008fea0003900000 */
[----:B------:R-:W3:Y:S02]  /*abc0*/  @!P0 SYNCS.PHASECHK.TRANS64 P0, [R2+URZ+0xd0], R5 ;  /* 0x0000d005020085a7 */ /* 0x000ee400080010ff */
[----:B---3--:R-:W-:Y:S05]  /*abd0*/  @!P0 BRA `(.L_x_46) ;  /* 0xfffffffc00f08947 */ /* 0x008fea000383ffff */
[----:B------:R-:W-:Y:S05]  /*abe0*/  BRA `(.L_x_178) ;  /* 0xffffff7c00bc7947 */ /* 0x000fea000383ffff */
.L_x_47:
[----:B------:R-:W-:-:S07]  /*abf0*/  MOV R2, UR4 ;  /* 0x0000000400027c02 */ /* 0x000fce0008000f00 */
.L_x_179:
[----:B--2---:R2:W3:Y:S02]  /*ac00*/  SYNCS.PHASECHK.TRANS64.TRYWAIT P0, [R2+URZ+0x80], R5 ;  /* 0x00008005020075a7 */ /* 0x0044e400080011ff */
[----:B---3--:R-:W-:Y:S05]  /*ac10*/  @!P0 NANOSLEEP.SYNCS 0x989680 ;  /* 0x009896800000895d */ /* 0x008fea0003900000 */
[----:B------:R-:W3:Y:S02]  /*ac20*/  @!P0 SYNCS.PHASECHK.TRANS64 P0, [R2+URZ+0x80], R5 ;  /* 0x00008005020085a7 */ /* 0x000ee400080010ff */
[----:B---3--:R-:W-:Y:S05]  /*ac30*/  @!P0 BRA `(.L_x_179) ;  /* 0xfffffffc00f08947 */ /* 0x008fea000383ffff */
[----:B------:R-:W-:Y:S05]  /*ac40*/  BRA `(.L_x_180) ;  /* 0xffffff7c00cc7947 */ /* 0x000fea000383ffff */
.L_x_48:
[----:B--2---:R2:W3:Y:S02]  /*ac50*/  SYNCS.PHASECHK.TRANS64.TRYWAIT P1, [R2+URZ+0x70], R5 ;  /* 0x00007005020075a7 */ /* 0x0044e400080211ff */
[----:B---3--:R-:W-:Y:S05]  /*ac60*/  @!P1 NANOSLEEP.SYNCS 0x989680 ;  /* 0x009896800000995d */ /* 0x008fea0003900000 */
[----:B------:R-:W3:Y:S02]  /*ac70*/  @!P1 SYNCS.PHASECHK.TRANS64 P1, [R2+URZ+0x70], R5 ;  /* 0x00007005020095a7 */ /* 0x000ee400080210ff */
[----:B---3--:R-:W-:Y:S05]  /*ac80*/  @!P1 BRA `(.L_x_48) ;  /* 0xfffffffc00f09947 */ /* 0x008fea000383ffff */
[----:B------:R-:W-:Y:S05]  /*ac90*/  BRA `(.L_x_181) ;  /* 0xffffff7c00fc7947 */ /* 0x000fea000383ffff */
.L_x_51:
[----:B------:R-:W-:-:S07]  /*aca0*/  MOV R0, UR4 ;  /* 0x0000000400007c02 */ /* 0x000fce0008000f00 */
.L_x_182:
[----:B--2---:R2:W3:Y:S02]  /*acb0*/  SYNCS.PHASECHK.TRANS64.TRYWAIT P0, [R0+URZ+0x80], R3 ;  /* 0x00008003000075a7 */ /* 0x0044e400080011ff */
[----:B---3--:R-:W-:Y:S05]  /*acc0*/  @!P0 NANOSLEEP.SYNCS 0x989680 ;  /* 0x009896800000895d */ /* 0x008fea0003900000 */
[----:B------:R-:W3:Y:S02]  /*acd0*/  @!P0 SYNCS.PHASECHK.TRANS64 P0, [R0+URZ+0x80], R3 ;  /* 0x00008003000085a7 */ /* 0x000ee400080010ff */
[----:B---3--:R-:W-:Y:S05]  /*ace0*/  @!P0 BRA `(.L_x_182) ;  /* 0xfffffffc00f08947 */ /* 0x008fea000383ffff */
[----:B------:R-:W-:Y:S05]  /*acf0*/  BRA `(.L_x_50) ;  /* 0xffffff8000507947 */ /* 0x000fea000383ffff */
.L_x_58:
[----:B-1----:R1:W2:Y:S02]  /*ad00*/  SYNCS.PHASECHK.TRANS64.TRYWAIT P1, [R0+URZ+0x70], R5 ;  /* 0x00007005000075a7 */ /* 0x0022a400080211ff */
[----:B--2---:R-:W-:Y:S05]  /*ad10*/  @!P1 NANOSLEEP.SYNCS 0x989680 ;  /* 0x009896800000995d */ /* 0x004fea0003900000 */
[----:B------:R-:W2:Y:S02]  /*ad20*/  @!P1 SYNCS.PHASECHK.TRANS64 P1, [R0+URZ+0x70], R5 ;  /* 0x00007005000095a7 */ /* 0x000ea400080210ff */
[----:B--2---:R-:W-:Y:S05]  /*ad30*/  @!P1 BRA `(.L_x_58) ;  /* 0xfffffffc00f09947 */ /* 0x004fea000383ffff */
[----:B------:R-:W-:Y:S05]  /*ad40*/  BRA `(.L_x_183) ;  /* 0xffffff8400e47947 */ /* 0x000fea000383ffff */
.L_x_59:
[----:B------:R-:W-:-:S07]  /*ad50*/  MOV R3, UR46 ;  /* 0x0000002e00037c02 */ /* 0x000fce0008000f00 */
.L_x_184:
[----:B-1----:R1:W2:Y:S02]  /*ad60*/  SYNCS.PHASECHK.TRANS64.TRYWAIT P0, [R3+URZ+0xb0], R0 ;  /* 0x0000b000030075a7 */ /* 0x0022a400080011ff */
[----:B--2---:R-:W-:Y:S05]  /*ad70*/  @!P0 NANOSLEEP.SYNCS 0x989680 ;  /* 0x009896800000895d */ /* 0x004fea0003900000 */
[----:B------:R-:W2:Y:S02]  /*ad80*/  @!P0 SYNCS.PHASECHK.TRANS64 P0, [R3+URZ+0xb0], R0 ;  /* 0x0000b000030085a7 */ /* 0x000ea400080010ff */
[----:B--2---:R-:W-:Y:S05]  /*ad90*/  @!P0 BRA `(.L_x_184) ;  /* 0xfffffffc00f08947 */ /* 0x004fea000383ffff */
[----:B------:R-:W-:Y:S05]  /*ada0*/  BRA `(.L_x_185) ;  /* 0xffffff8800347947 */ /* 0x000fea000383ffff */
.L_x_62:
[----:B------:R-:W-:Y:S07]  /*adb0*/  MOV R0, UR7 ;  /* 0x0000000700007c02 */ /* 0x000fee0008000f00 */
.L_x_186:
[----:B-1----:R1:W2:Y:S02]  /*adc0*/  SYNCS.PHASECHK.TRANS64.TRYWAIT P0, [R0+URZ], R3 ;  /* 0x00000003000075a7 */ /* 0x0022a400080011ff */
[----:B--2---:R-:W-:Y:S05]  /*add0*/  @!P0 NANOSLEEP.SYNCS 0x989680 ;  /* 0x009896800000895d */ /* 0x004fea0003900000 */
[----:B------:R-:W2:Y:S02]  /*ade0*/  @!P0 SYNCS.PHASECHK.TRANS64 P0, [R0+URZ], R3 ;  /* 0x00000003000085a7 */ /* 0x000ea400080010ff */
[----:B--2---:R-:W-:Y:S05]  /*adf0*/  @!P0 BRA `(.L_x_186) ;  /* 0xfffffffc00f08947 */ /* 0x004fea000383ffff */
[----:B------:R-:W-:Y:S05]  /*ae00*/  BRA `(.L_x_61) ;  /* 0xffffff8800507947 */ /* 0x000fea000383ffff */
.L_x_65:
[----:B------:R-:W-:-:S07]  /*ae10*/  MOV R0, UR4 ;  /* 0x0000000400007c02 */ /* 0x000fce0008000f00 */
.L_x_187:
[----:B--2---:R2:W4:Y:S02]  /*ae20*/  SYNCS.PHASECHK.TRANS64.TRYWAIT P0, [R0+URZ], R3 ;  /* 0x00000003000075a7 */ /* 0x00452400080011ff */
[----:B----4-:R-:W-:Y:S05]  /*ae30*/  @!P0 NANOSLEEP.SYNCS 0x989680 ;  /* 0x009896800000895d */ /* 0x010fea0003900000 */
[----:B------:R-:W4:Y:S02]  /*ae40*/  @!P0 SYNCS.PHASECHK.TRANS64 P0, [R0+URZ], R3 ;  /* 0x00000003000085a7 */ /* 0x000f2400080010ff */
[----:B----4-:R-:W-:Y:S05]  /*ae50*/  @!P0 BRA `(.L_x_187) ;  /* 0xfffffffc00f08947 */ /* 0x010fea000383ffff */
[----:B------:R-:W-:Y:S05]  /*ae60*/  BRA `(.L_x_188) ;  /* 0xffffff8c007c7947 */ /* 0x000fea000383ffff */
.L_x_66:
[----:B------:R-:W-:-:S07]  /*ae70*/  MOV R0, UR5 ;  /* 0x0000000500007c02 */ /* 0x000fce0008000f00 */
.L_x_189:
[----:B-1----:R1:W2:Y:S02]  /*ae80*/  SYNCS.PHASECHK.TRANS64.TRYWAIT P0, [R0+URZ], R3 ;  /* 0x00000003000075a7 */ /* 0x0022a400080011ff */
[----:B--2---:R-:W-:Y:S05]  /*ae90*/  @!P0 NANOSLEEP.SYNCS 0x989680 ;  /* 0x009896800000895d */ /* 0x004fea0003900000 */
[----:B------:R-:W2:Y:S02]  /*aea0*/  @!P0 SYNCS.PHASECHK.TRANS64 P0, [R0+URZ], R3 ;  /* 0x00000003000085a7 */ /* 0x000ea400080010ff */
[----:B--2---:R-:W-:Y:S05]  /*aeb0*/  @!P0 BRA `(.L_x_189) ;  /* 0xfffffffc00f08947 */ /* 0x004fea000383ffff */
[----:B------:R-:W-:Y:S05]  /*aec0*/  BRA `(.L_x_190) ;  /* 0xffffff8c00887947 */ /* 0x000fea000383ffff */
.L_x_67:
[----:B------:R-:W-:-:S07]  /*aed0*/  MOV R0, UR5 ;  /* 0x0000000500007c02 */ /* 0x000fce0008000f00 */
.L_x_191:
[----:B-1----:R1:W2:Y:S02]  /*aee0*/  SYNCS.PHASECHK.TRANS64.TRYWAIT P0, [R0+URZ], R3 ;  /* 0x00000003000075a7 */ /* 0x0022a400080011ff */
[----:B--2---:R-:W-:Y:S05]  /*aef0*/  @!P0 NANOSLEEP.SYNCS 0x989680 ;  /* 0x009896800000895d */ /* 0x004fea0003900000 */
[----:B------:R-:W2:Y:S02]  /*af00*/  @!P0 SYNCS.PHASECHK.TRANS64 P0, [R0+URZ], R3 ;  /* 0x00000003000085a7 */ /* 0x000ea400080010ff */
[----:B--2---:R-:W-:Y:S05]  /*af10*/  @!P0 BRA `(.L_x_191) ;  /* 0xfffffffc00f08947 */ /* 0x004fea000383ffff */
[----:B------:R-:W-:Y:S05]  /*af20*/  BRA `(.L_x_192) ;  /* 0xffffff8c00947947 */ /* 0x000fea000383ffff */
.L_x_68:
[----:B------:R-:W-:-:S07]  /*af30*/  MOV R0, UR4 ;  /* 0x0000000400007c02 */ /* 0x000fce0008000f00 */
.L_x_193:
[----:B-1----:R1:W2:Y:S02]  /*af40*/  SYNCS.PHASECHK.TRANS64.TRYWAIT P0, [R0+URZ], R3 ;  /* 0x00000003000075a7 */ /* 0x0022a400080011ff */
[----:B--2---:R-:W-:Y:S05]  /*af50*/  @!P0 NANOSLEEP.SYNCS 0x989680 ;  /* 0x009896800000895d */ /* 0x004fea0003900000 */
[----:B------:R-:W2:Y:S02]  /*af60*/  @!P0 SYNCS.PHASECHK.TRANS64 P0, [R0+URZ], R3 ;  /* 0x00000003000085a7 */ /* 0x000ea400080010ff */
[----:B--2---:R-:W-:Y:S05]  /*af70*/  @!P0 BRA `(.L_x_193) ;  /* 0xfffffffc00f08947 */ /* 0x004fea000383ffff */
[----:B------:R-:W-:Y:S05]  /*af80*/  BRA `(.L_x_194) ;  /* 0xffffff8c00a07947 */ /* 0x000fea000383ffff */
.L_x_73:
[----:B--2---:R2:W3:Y:S02]  /*af90*/  SYNCS.PHASECHK.TRANS64.TRYWAIT P0, [R8+URZ+0x70], R5 ;  /* 0x00007005080075a7 */ /* 0x0044e400080011ff */
[----:B---3--:R-:W-:Y:S05]  /*afa0*/  @!P0 NANOSLEEP.SYNCS 0x989680 ;  /* 0x009896800000895d */ /* 0x008fea0003900000 */
[----:B------:R-:W3:Y:S02]  /*afb0*/  @!P0 SYNCS.PHASECHK.TRANS64 P0, [R8+URZ+0x70], R5 ;  /* 0x00007005080085a7 */ /* 0x000ee400080010ff */
[----:B---3--:R-:W-:Y:S05]  /*afc0*/  @!P0 BRA `(.L_x_73) ;  /* 0xfffffffc00f08947 */ /* 0x008fea000383ffff */
[----:B------:R-:W-:Y:S05]  /*afd0*/  BRA `(.L_x_195) ;  /* 0xffffff9000cc7947 */ /* 0x000fea000383ffff */
.L_x_76:
[----:B------:R-:W-:Y:S07]  /*afe0*/  MOV R0, UR21 ;  /* 0x0000001500007c02 */ /* 0x000fee0008000f00 */
.L_x_196:
[----:B--2---:R2:W3:Y:S02]  /*aff0*/  SYNCS.PHASECHK.TRANS64.TRYWAIT P1, [R0+URZ+0x68], R7 ;  /* 0x00006807000075a7 */ /* 0x0044e400080211ff */
[----:B---3--:R-:W-:Y:S05]  /*b000*/  @!P1 NANOSLEEP.SYNCS 0x989680 ;  /* 0x009896800000995d */ /* 0x008fea0003900000 */
[----:B------:R-:W3:Y:S02]  /*b010*/  @!P1 SYNCS.PHASECHK.TRANS64 P1, [R0+URZ+0x68], R7 ;  /* 0x00006807000095a7 */ /* 0x000ee400080210ff */
[----:B---3--:R-:W-:Y:S05]  /*b020*/  @!P1 BRA `(.L_x_196) ;  /* 0xfffffffc00f09947 */ /* 0x008fea000383ffff */
[----:B------:R-:W-:Y:S05]  /*b030*/  BRA `(.L_x_75) ;  /* 0xffffff98004c7947 */ /* 0x000fea000383ffff */
.L_x_79:
[----:B--2---:R-:W-:Y:S07]  /*b040*/  MOV R0, UR21 ;  /* 0x0000001500007c02 */ /* 0x004fee0008000f00 */
.L_x_197:
[----:B--2---:R2:W3:Y:S02]  /*b050*/  SYNCS.PHASECHK.TRANS64.TRYWAIT P0, [R0+URZ+0x40], R5 ;  /* 0x00004005000075a7 */ /* 0x0044e400080011ff */
[----:B---3--:R-:W-:Y:S05]  /*b060*/  @!P0 NANOSLEEP.SYNCS 0x989680 ;  /* 0x009896800000895d */ /* 0x008fea0003900000 */
[----:B------:R-:W3:Y:S02]  /*b070*/  @!P0 SYNCS.PHASECHK.TRANS64 P0, [R0+URZ+0x40], R5 ;  /* 0x00004005000085a7 */ /* 0x000ee400080010ff */
[----:B---3--:R-:W-:Y:S05]  /*b080*/  @!P0 BRA `(.L_x_197) ;  /* 0xfffffffc00f08947 */ /* 0x008fea000383ffff */
[----:B------:R-:W-:Y:S05]  /*b090*/  BRA `(.L_x_198) ;  /* 0xffffff9800a47947 */ /* 0x000fea000383ffff */
.L_x_80:
[----:B------:R-:W-:Y:S07]  /*b0a0*/  MOV R0, UR21 ;  /* 0x0000001500007c02 */ /* 0x000fee0008000f00 */
.L_x_199:
[----:B--2---:R2:W3:Y:S02]  /*b0b0*/  SYNCS.PHASECHK.TRANS64.TRYWAIT P0, [R0+URZ+0x48], R5 ;  /* 0x00004805000075a7 */ /* 0x0044e400080011ff */
[----:B---3--:R-:W-:Y:S05]  /*b0c0*/  @!P0 NANOSLEEP.SYNCS 0x989680 ;  /* 0x009896800000895d */ /* 0x008fea0003900000 */
[----:B------:R-:W3:Y:S02]  /*b0d0*/  @!P0 SYNCS.PHASECHK.TRANS64 P0, [R0+URZ+0x48], R5 ;  /* 0x00004805000085a7 */ /* 0x000ee400080010ff */
[----:B---3--:R-:W-:Y:S05]  /*b0e0*/  @!P0 BRA `(.L_x_199) ;  /* 0xfffffffc00f08947 */ /* 0x008fea000383ffff */
[----:B------:R-:W-:Y:S05]  /*b0f0*/  BRA `(.L_x_200) ;  /* 0xffffff9800e47947 */ /* 0x000fea000383ffff */
.L_x_81:
[----:B------:R-:W-:Y:S07]  /*b100*/  MOV R0, UR21 ;  /* 0x0000001500007c02 */ /* 0x000fee0008000f00 */
.L_x_201:
[----:B--2---:R2:W3:Y:S02]  /*b110*/  SYNCS.PHASECHK.TRANS64.TRYWAIT P0, [R0+URZ+0x50], R5 ;  /* 0x00005005000075a7 */ /* 0x0044e400080011ff */
[----:B---3--:R-:W-:Y:S05]  /*b120*/  @!P0 NANOSLEEP.SYNCS 0x989680 ;  /* 0x009896800000895d */ /* 0x008fea0003900000 */
[----:B------:R-:W3:Y:S02]  /*b130*/  @!P0 SYNCS.PHASECHK.TRANS64 P0, [R0+URZ+0x50], R5 ;  /* 0x00005005000085a7 */ /* 0x000ee400080010ff */
[----:B---3--:R-:W-:Y:S05]  /*b140*/  @!P0 BRA `(.L_x_201) ;  /* 0xfffffffc00f08947 */ /* 0x008fea000383ffff */
[----:B------:R-:W-:Y:S05]  /*b150*/  BRA `(.L_x_202) ;  /* 0xffffff9c00287947 */ /* 0x000fea000383ffff */
.L_x_82:
[----:B------:R-:W-:Y:S07]  /*b160*/  MOV R0, UR21 ;  /* 0x0000001500007c02 */ /* 0x000fee0008000f00 */
.L_x_203:
[----:B--2---:R2:W3:Y:S02]  /*b170*/  SYNCS.PHASECHK.TRANS64.TRYWAIT P0, [R0+URZ+0x58], R5 ;  /* 0x00005805000075a7 */ /* 0x0044e400080011ff */
[----:B---3--:R-:W-:Y:S05]  /*b180*/  @!P0 NANOSLEEP.SYNCS 0x989680 ;  /* 0x009896800000895d */ /* 0x008fea0003900000 */
[----:B------:R-:W3:Y:S02]  /*b190*/  @!P0 SYNCS.PHASECHK.TRANS64 P0, [R0+URZ+0x58], R5 ;  /* 0x00005805000085a7 */ /* 0x000ee400080010ff */
[----:B---3--:R-:W-:Y:S05]  /*b1a0*/  @!P0 BRA `(.L_x_203) ;  /* 0xfffffffc00f08947 */ /* 0x008fea000383ffff */
[----:B------:R-:W-:Y:S05]  /*b1b0*/  BRA `(.L_x_204) ;  /* 0xffffff9c00707947 */ /* 0x000fea000383ffff */
.L_x_83:
[----:B------:R-:W-:Y:S07]  /*b1c0*/  MOV R7, UR21 ;  /* 0x0000001500077c02 */ /* 0x000fee0008000f00 */
.L_x_205:
[----:B--2---:R2:W3:Y:S02]  /*b1d0*/  SYNCS.PHASECHK.TRANS64.TRYWAIT P0, [R7+URZ+0x40], R4 ;  /* 0x00004004070075a7 */ /* 0x0044e400080011ff */
[----:B---3--:R-:W-:Y:S05]  /*b1e0*/  @!P0 NANOSLEEP.SYNCS 0x989680 ;  /* 0x009896800000895d */ /* 0x008fea0003900000 */
[----:B------:R-:W3:Y:S02]  /*b1f0*/  @!P0 SYNCS.PHASECHK.TRANS64 P0, [R7+URZ+0x40], R4 ;  /* 0x00004004070085a7 */ /* 0x000ee400080010ff */
[----:B---3--:R-:W-:Y:S05]  /*b200*/  @!P0 BRA `(.L_x_205) ;  /* 0xfffffffc00f08947 */ /* 0x008fea000383ffff */
[----:B------:R-:W-:Y:S05]  /*b210*/  BRA `(.L_x_206) ;  /* 0xffffff9c00bc7947 */ /* 0x000fea000383ffff */
.L_x_84:
[----:B------:R-:W-:Y:S07]  /*b220*/  MOV R7, UR21 ;  /* 0x0000001500077c02 */ /* 0x000fee0008000f00 */
.L_x_207:
[----:B--2---:R2:W3:Y:S02]  /*b230*/  SYNCS.PHASECHK.TRANS64.TRYWAIT P0, [R7+URZ+0x48], R4 ;  /* 0x00004804070075a7 */ /* 0x0044e400080011ff */
[----:B---3--:R-:W-:Y:S05]  /*b240*/  @!P0 NANOSLEEP.SYNCS 0x989680 ;  /* 0x009896800000895d */ /* 0x008fea0003900000 */
[----:B------:R-:W3:Y:S02]  /*b250*/  @!P0 SYNCS.PHASECHK.TRANS64 P0, [R7+URZ+0x48], R4 ;  /* 0x00004804070085a7 */ /* 0x000ee400080010ff */
[----:B---3--:R-:W-:Y:S05]  /*b260*/  @!P0 BRA `(.L_x_207) ;  /* 0xfffffffc00f08947 */ /* 0x008fea000383ffff */
[----:B------:R-:W-:Y:S05]  /*b270*/  BRA `(.L_x_208) ;  /* 0xffffffa000047947 */ /* 0x000fea000383ffff */
.L_x_85:
[----:B------:R-:W-:Y:S07]  /*b280*/  MOV R7, UR21 ;  /* 0x0000001500077c02 */ /* 0x000fee0008000f00 */
.L_x_209:
[----:B--2---:R2:W3:Y:S02]  /*b290*/  SYNCS.PHASECHK.TRANS64.TRYWAIT P0, [R7+URZ+0x50], R4 ;  /* 0x00005004070075a7 */ /* 0x0044e400080011ff */
[----:B---3--:R-:W-:Y:S05]  /*b2a0*/  @!P0 NANOSLEEP.SYNCS 0x989680 ;  /* 0x009896800000895d */ /* 0x008fea0003900000 */
[----:B------:R-:W3:Y:S02]  /*b2b0*/  @!P0 SYNCS.PHASECHK.TRANS64 P0, [R7+URZ+0x50], R4 ;  /* 0x00005004070085a7 */ /* 0x000ee400080010ff */
[----:B---3--:R-:W-:Y:S05]  /*b2c0*/  @!P0 BRA `(.L_x_209) ;  /* 0xfffffffc00f08947 */ /* 0x008fea000383ffff */
[----:B------:R-:W-:Y:S05]  /*b2d0*/  BRA `(.L_x_210) ;  /* 0xffffffa0004c7947 */ /* 0x000fea000383ffff */
.L_x_86:
[----:B------:R-:W-:Y:S07]  /*b2e0*/  MOV R7, UR21 ;  /* 0x0000001500077c02 */ /* 0x000fee0008000f00 */
.L_x_211:
[----:B--2---:R2:W3:Y:S02]  /*b2f0*/  SYNCS.PHASECHK.TRANS64.TRYWAIT P0, [R7+URZ+0x58], R4 ;  /* 0x00005804070075a7 */ /* 0x0044e400080011ff */
[----:B---3--:R-:W-:Y:S05]  /*b300*/  @!P0 NANOSLEEP.SYNCS 0x989680 ;  /* 0x009896800000895d */ /* 0x008fea0003900000 */
[----:B------:R-:W3:Y:S02]  /*b310*/  @!P0 SYNCS.PHASECHK.TRANS64 P0, [R7+URZ+0x58], R4 ;  /* 0x00005804070085a7 */ /* 0x000ee400080010ff */
[----:B---3--:R-:W-:Y:S05]  /*b320*/  @!P0 BRA `(.L_x_211) ;  /* 0xfffffffc00f08947 */ /* 0x008fea000383ffff */
[----:B------:R-:W-:Y:S05]  /*b330*/  BRA `(.L_x_212) ;  /* 0xffffffa000987947 */ /* 0x000fea000383ffff */
.L_x_88:
[----:B------:R-:W-:-:S07]  /*b340*/  MOV R0, UR21 ;  /* 0x0000001500007c02 */ /* 0x000fce0008000f00 */
.L_x_213:
[----:B---3--:R3:W4:Y:S02]  /*b350*/  SYNCS.PHASECHK.TRANS64.TRYWAIT P0, [R0+URZ+0x40], R5 ;  /* 0x00004005000075a7 */ /* 0x00872400080011ff */
[----:B----4-:R-:W-:Y:S05]  /*b360*/  @!P0 NANOSLEEP.SYNCS 0x989680 ;  /* 0x009896800000895d */ /* 0x010fea0003900000 */
[----:B------:R-:W4:Y:S02]  /*b370*/  @!P0 SYNCS.PHASECHK.TRANS64 P0, [R0+URZ+0x40], R5 ;  /* 0x00004005000085a7 */ /* 0x000f2400080010ff */
[----:B----4-:R-:W-:Y:S05]  /*b380*/  @!P0 BRA `(.L_x_213) ;  /* 0xfffffffc00f08947 */ /* 0x010fea000383ffff */
[----:B------:R-:W-:Y:S05]  /*b390*/  BRA `(.L_x_214) ;  /* 0xffffffa400087947 */ /* 0x000fea000383ffff */
.L_x_89:
[----:B---3--:R-:W-:-:S07]  /*b3a0*/  MOV R0, UR21 ;  /* 0x0000001500007c02 */ /* 0x008fce0008000f00 */
.L_x_215:
[----:B---3--:R3:W4:Y:S02]  /*b3b0*/  SYNCS.PHASECHK.TRANS64.TRYWAIT P0, [R0+URZ+0x48], R5 ;  /* 0x00004805000075a7 */ /* 0x00872400080011ff */
[----:B----4-:R-:W-:Y:S05]  /*b3c0*/  @!P0 NANOSLEEP.SYNCS 0x989680 ;  /* 0x009896800000895d */ /* 0x010fea0003900000 */
[----:B------:R-:W4:Y:S02]  /*b3d0*/  @!P0 SYNCS.PHASECHK.TRANS64 P0, [R0+URZ+0x48], R5 ;  /* 0x00004805000085a7 */ /* 0x000f2400080010ff */
[----:B----4-:R-:W-:Y:S05]  /*b3e0*/  @!P0 BRA `(.L_x_215) ;  /* 0xfffffffc00f08947 */ /* 0x010fea000383ffff */
[----:B------:R-:W-:Y:S05]  /*b3f0*/  BRA `(.L_x_216) ;  /* 0xffffffa000f87947 */ /* 0x000fea000383ffff */
.L_x_90:
[----:B------:R-:W-:-:S07]  /*b400*/  MOV R2, UR21 ;  /* 0x0000001500027c02 */ /* 0x000fce0008000f00 */
.L_x_217:
[----:B---3--:R3:W4:Y:S02]  /*b410*/  SYNCS.PHASECHK.TRANS64.TRYWAIT P0, [R2+URZ+0x50], R5 ;  /* 0x00005005020075a7 */ /* 0x00872400080011ff */
[----:B----4-:R-:W-:Y:S05]  /*b420*/  @!P0 NANOSLEEP.SYNCS 0x989680 ;  /* 0x009896800000895d */ /* 0x010fea0003900000 */
[----:B------:R-:W4:Y:S02]  /*b430*/  @!P0 SYNCS.PHASECHK.TRANS64 P0, [R2+URZ+0x50], R5 ;  /* 0x00005005020085a7 */ /* 0x000f2400080010ff */
[----:B----4-:R-:W-:Y:S05]  /*b440*/  @!P0 BRA `(.L_x_217) ;  /* 0xfffffffc00f08947 */ /* 0x010fea000383ffff */
[----:B------:R-:W-:Y:S05]  /*b450*/  BRA `(.L_x_218) ;  /* 0xffffffa000ec7947 */ /* 0x000fea000383ffff */
.L_x_92:
[----:B-1----:R1:W2:Y:S02]  /*b460*/  SYNCS.PHASECHK.TRANS64.TRYWAIT P0, [R0+URZ+0x70], R3 ;  /* 0x00007003000075a7 */ /* 0x0022a400080011ff */
[----:B--2---:R-:W-:Y:S05]  /*b470*/  @!P0 NANOSLEEP.SYNCS 0x989680 ;  /* 0x009896800000895d */ /* 0x004fea0003900000 */
[----:B------:R-:W2:Y:S02]  /*b480*/  @!P0 SYNCS.PHASECHK.TRANS64 P0, [R0+URZ+0x70], R3 ;  /* 0x00007003000085a7 */ /* 0x000ea400080010ff */
[----:B--2---:R-:W-:Y:S05]  /*b490*/  @!P0 BRA `(.L_x_92) ;  /* 0xfffffffc00f08947 */ /* 0x004fea000383ffff */
[----:B------:R-:W-:Y:S05]  /*b4a0*/  BRA `(.L_x_219) ;  /* 0xffffffa400c07947 */ /* 0x000fea000383ffff */
.L_x_103:
[----:B-1----:R-:W-:Y:S04]  /*b4b0*/  MOV R0, UR43 ;  /* 0x0000002b00007c02 */ /* 0x002fe80008000f00 */
[----:B------:R1:W3:Y:S03]  /*b4c0*/  SYNCS.PHASECHK.TRANS64.TRYWAIT P1, [R0+URZ+0x20], R5 ;  /* 0x00002005000075a7 */ /* 0x0002e600080211ff */
[----:B---3--:R-:W-:Y:S05]  /*b4d0*/  @!P1 NANOSLEEP.SYNCS 0x989680 ;  /* 0x009896800000995d */ /* 0x008fea0003900000 */
[----:B------:R-:W3:Y:S02]  /*b4e0*/  @!P1 SYNCS.PHASECHK.TRANS64 P1, [R0+URZ+0x20], R5 ;  /* 0x00002005000095a7 */ /* 0x000ee400080210ff */
[----:B---3--:R-:W-:Y:S05]  /*b4f0*/  @!P1 BRA `(.L_x_103) ;  /* 0xfffffffc00ec9947 */ /* 0x008fea000383ffff */
[----:B------:R-:W-:Y:S05]  /*b500*/  BRA `(.L_x_102) ;  /* 0xffffffb400647947 */ /* 0x000fea000383ffff */
.L_x_105:
[----:B-1----:R1:W4:Y:S02]  /*b510*/  SYNCS.PHASECHK.TRANS64.TRYWAIT P0, [R86+URZ+0x90], R3 ;  /* 0x00009003560075a7 */ /* 0x00232400080011ff */
[----:B----4-:R-:W-:Y:S05]  /*b520*/  @!P0 NANOSLEEP.SYNCS 0x989680 ;  /* 0x009896800000895d */ /* 0x010fea0003900000 */
[----:B------:R-:W4:Y:S02]  /*b530*/  @!P0 SYNCS.PHASECHK.TRANS64 P0, [R86+URZ+0x90], R3 ;  /* 0x00009003560085a7 */ /* 0x000f2400080010ff */
[----:B----4-:R-:W-:Y:S05]  /*b540*/  @!P0 BRA `(.L_x_105) ;  /* 0xfffffffc00f08947 */ /* 0x010fea000383ffff */
[----:B------:R-:W-:Y:S05]  /*b550*/  BRA `(.L_x_104) ;  /* 0xffffffb400907947 */ /* 0x000fea000383ffff */
.L_x_114:
[----:B--2---:R2:W3:Y:S02]  /*b560*/  SYNCS.PHASECHK.TRANS64.TRYWAIT P0, [R3+URZ+0x20], R0 ;  /* 0x00002000030075a7 */ /* 0x0044e400080011ff */
[----:B---3--:R-:W-:Y:S05]  /*b570*/  @!P0 NANOSLEEP.SYNCS 0x989680 ;  /* 0x009896800000895d */ /* 0x008fea0003900000 */
[----:B------:R-:W3:Y:S02]  /*b580*/  @!P0 SYNCS.PHASECHK.TRANS64 P0, [R3+URZ+0x20], R0 ;  /* 0x00002000030085a7 */ /* 0x000ee400080010ff */
[----:B---3--:R-:W-:Y:S05]  /*b590*/  @!P0 BRA `(.L_x_114) ;  /* 0xfffffffc00f08947 */ /* 0x008fea000383ffff */
[----:B------:R-:W-:Y:S05]  /*b5a0*/  BRA `(.L_x_113) ;  /* 0xffffffbc00347947 */ /* 0x000fea000383ffff */
.L_x_122:
[----:B--2---:R2:W3:Y:S02]  /*b5b0*/  SYNCS.PHASECHK.TRANS64.TRYWAIT P0, [R21+URZ+0x20], R4 ;  /* 0x00002004150075a7 */ /* 0x0044e400080011ff */
[----:B---3--:R-:W-:Y:S05]  /*b5c0*/  @!P0 NANOSLEEP.SYNCS 0x989680 ;  /* 0x009896800000895d */ /* 0x008fea0003900000 */
[----:B------:R-:W3:Y:S02]  /*b5d0*/  @!P0 SYNCS.PHASECHK.TRANS64 P0, [R21+URZ+0x20], R4 ;  /* 0x00002004150085a7 */ /* 0x000ee400080010ff */
[----:B---3--:R-:W-:Y:S05]  /*b5e0*/  @!P0 BRA `(.L_x_122) ;  /* 0xfffffffc00f08947 */ /* 0x008fea000383ffff */
[----:B------:R-:W-:Y:S05]  /*b5f0*/  BRA `(.L_x_121) ;  /* 0xffffffc000f87947 */ /* 0x000fea000383ffff */
.L_x_130:
[----:B--2---:R2:W3:Y:S02]  /*b600*/  SYNCS.PHASECHK.TRANS64.TRYWAIT P0, [R21+URZ+0x20], R4 ;  /* 0x00002004150075a7 */ /* 0x0044e400080011ff */
[----:B---3--:R-:W-:Y:S05]  /*b610*/  @!P0 NANOSLEEP.SYNCS 0x989680 ;  /* 0x009896800000895d */ /* 0x008fea0003900000 */
[----:B------:R-:W3:Y:S02]  /*b620*/  @!P0 SYNCS.PHASECHK.TRANS64 P0, [R21+URZ+0x20], R4 ;  /* 0x00002004150085a7 */ /* 0x000ee400080010ff */
[----:B---3--:R-:W-:Y:S05]  /*b630*/  @!P0 BRA `(.L_x_130) ;  /* 0xfffffffc00f08947 */ /* 0x008fea000383ffff */
[----:B------:R-:W-:Y:S05]  /*b640*/  BRA `(.L_x_129) ;  /* 0xffffffc800c07947 */ /* 0x000fea000383ffff */
.L_x_138:
[----:B--2---:R2:W3:Y:S02]  /*b650*/  SYNCS.PHASECHK.TRANS64.TRYWAIT P0, [R21+URZ+0x20], R4 ;  /* 0x00002004150075a7 */ /* 0x0044e400080011ff */
[----:B---3--:R-:W-:Y:S05]  /*b660*/  @!P0 NANOSLEEP.SYNCS 0x989680 ;  /* 0x009896800000895d */ /* 0x008fea0003900000 */
[----:B------:R-:W3:Y:S02]  /*b670*/  @!P0 SYNCS.PHASECHK.TRANS64 P0, [R21+URZ+0x20], R4 ;  /* 0x00002004150085a7 */ /* 0x000ee400080010ff */
[----:B---3--:R-:W-:Y:S05]  /*b680*/  @!P0 BRA `(.L_x_138) ;  /* 0xfffffffc00f08947 */ /* 0x008fea000383ffff */
[----:B------:R-:W-:Y:S05]  /*b690*/  BRA `(.L_x_137) ;  /* 0xffffffd000947947 */ /* 0x000fea000383ffff */
.L_x_146:
[----:B--2---:R2:W3:Y:S02]  /*b6a0*/  SYNCS.PHASECHK.TRANS64.TRYWAIT P0, [R21+URZ+0x20], R4 ;  /* 0x00002004150075a7 */ /* 0x0044e400080011ff */
[----:B---3--:R-:W-:Y:S05]  /*b6b0*/  @!P0 NANOSLEEP.SYNCS 0x989680 ;  /* 0x009896800000895d */ /* 0x008fea0003900000 */
[----:B------:R-:W3:Y:S02]  /*b6c0*/  @!P0 SYNCS.PHASECHK.TRANS64 P0, [R21+URZ+0x20], R4 ;  /* 0x00002004150085a7 */ /* 0x000ee400080010ff */
[----:B---3--:R-:W-:Y:S05]  /*b6d0*/  @!P0 BRA `(.L_x_146) ;  /* 0xfffffffc00f08947 */ /* 0x008fea000383ffff */
[----:B------:R-:W-:Y:S05]  /*b6e0*/  BRA `(.L_x_145) ;  /* 0xffffffd800787947 */ /* 0x000fea000383ffff */
.L_x_154:
[----:B--2---:R2:W3:Y:S02]  /*b6f0*/  SYNCS.PHASECHK.TRANS64.TRYWAIT P0, [R21+URZ+0x20], R4 ;  /* 0x00002004150075a7 */ /* 0x0044e400080011ff */
[----:B---3--:R-:W-:Y:S05]  /*b700*/  @!P0 NANOSLEEP.SYNCS 0x989680 ;  /* 0x009896800000895d */ /* 0x008fea0003900000 */
[----:B------:R-:W3:Y:S02]  /*b710*/  @!P0 SYNCS.PHASECHK.TRANS64 P0, [R21+URZ+0x20], R4 ;  /* 0x00002004150085a7 */ /* 0x000ee400080010ff */
[----:B---3--:R-:W-:Y:S05]  /*b720*/  @!P0 BRA `(.L_x_154) ;  /* 0xfffffffc00f08947 */ /* 0x008fea000383ffff */
[----:B------:R-:W-:Y:S05]  /*b730*/  BRA `(.L_x_153) ;  /* 0xffffffe000507947 */ /* 0x000fea000383ffff */
.L_x_162:
[----:B--2---:R2:W3:Y:S02]  /*b740*/  SYNCS.PHASECHK.TRANS64.TRYWAIT P0, [R21+URZ+0x20], R92 ;  /* 0x0000205c150075a7 */ /* 0x0044e400080011ff */
[----:B---3--:R-:W-:Y:S05]  /*b750*/  @!P0 NANOSLEEP.SYNCS 0x989680 ;  /* 0x009896800000895d */ /* 0x008fea0003900000 */
[----:B------:R-:W3:Y:S02]  /*b760*/  @!P0 SYNCS.PHASECHK.TRANS64 P0, [R21+URZ+0x20], R92 ;  /* 0x0000205c150085a7 */ /* 0x000ee400080010ff */
[----:B---3--:R-:W-:Y:S05]  /*b770*/  @!P0 BRA `(.L_x_162) ;  /* 0xfffffffc00f08947 */ /* 0x008fea000383ffff */
[----:B------:R-:W-:Y:S05]  /*b780*/  BRA `(.L_x_161) ;  /* 0xffffffe800287947 */ /* 0x000fea000383ffff */
        .weak           $__internal_0_$__cuda_sm10x_tcgen05_guardrail_trap_col_being_dealloced_not_returned_by_alloc
        .type           $__internal_0_$__cuda_sm10x_tcgen05_guardrail_trap_col_being_dealloced_not_returned_by_alloc,@function
        .size           $__internal_0_$__cuda_sm10x_tcgen05_guardrail_trap_col_being_dealloced_not_returned_by_alloc,($__internal_1_$__cuda_sm10x_tcgen05_guardrail_trap_phase_invalid_during_alloc - $__internal_0_$__cuda_sm10x_tcgen05_guardrail_trap_col_being_dealloced_not_returned_by_alloc)
$__internal_0_$__cuda_sm10x_tcgen05_guardrail_trap_col_being_dealloced_not_returned_by_alloc:
[----:B------:R-:W-:Y:S05]  /*b790*/  BPT.TRAP 0x1 ;  /* 0x000000040000795c */ /* 0x000fea0000300000 */
[----:B------:R-:W-:-:S04]  /*b7a0*/  HFMA2 R3, -RZ, RZ, 0, 0 ;  /* 0x00000000ff037431 */ /* 0x000fc800000001ff */
[----:B------:R-:W-:Y:S05]  /*b7b0*/  RET.REL.NODEC R2 `(_ZN7cutlass13device_kernelINS_4gemm6kernel13GemmUniversalIN4cute5tupleIJiiiiEEENS1_10collective13CollectiveMmaINS1_35MainloopSm100TmaUmmaWarpSpecializedILi2ELi2ELi4ENS5_IJNS4_1CILi4EEENSA_ILi1EEESC_EEEEENS5_IJNSA_ILi64EEENSA_ILi256EEESF_EEEfNS5_IJlSC_lEEEfSI_NS4_8TiledMMAINS4_8MMA_AtomIJNS4_17SM100_MMA_TF32_SSINS_10tfloat32_tESM_fLi64ELi256ELNS4_4UMMA5MajorE0ELSO_0ELNSN_7ScaleInE0ELSP_0EEEEEENS4_6LayoutINS5_IJSC_SC_SC_EEENS5_IJNSA_ILi0EEESU_SU_EEEEENS5_IJNS4_10UnderscoreESX_SX_EEEEENS4_13SM90_TMA_LOADENS4_14ComposedLayoutINS4_7SwizzleILi3ELi4ELi3EEENS4_18smem_ptr_flag_bitsILi32EEENSS_INS5_IJNSA_ILi8EEENSA_ILi32EEEEEENS5_IJS17_SC_EEEEEEEvNS4_8identityENS4_23SM90_TMA_LOAD_MULTICASTES1B_vS1C_EENS_8epilogue10collective18CollectiveEpilogueINS1F_23Sm100TmaWarpSpecializedILi4ELi2ELi16ELb1ELb0EEEJSH_NS5_IJNSS_ISF_SC_EENSS_IS17_SC_EEEEEfSI_fSI_NS1F_6fusion15FusionCallbacksIS1J_NS1N_17LinearCombinationIffffLNS_15FloatRoundStyleE2EEESH_S1M_JEEENS4_5SM1004TMEM4LOAD26SM100_TMEM_LOAD_16dp128b8xES10_S1B_NS4_17SM75_U32x4_LDSM_NENS4_14SM90_TMA_STOREES1B_NS4_17SM90_U32x4_STSM_NENS4_39AutoVectorizingCopyWithAssumedAlignmentILi128EEEEEEvvEEEEvNT_6ParamsE) ;  /* 0xffffff4802107950 */ /* 0x000fea0003c3ffff */
        .weak           $__internal_1_$__cuda_sm10x_tcgen05_guardrail_trap_phase_invalid_during_alloc
        .type           $__internal_1_$__cuda_sm10x_tcgen05_guardrail_trap_phase_invalid_during_alloc,@function
        .size           $__internal_1_$__cuda_sm10x_tcgen05_guardrail_trap_phase_invalid_during_alloc,($__internal_2_$__cuda_sm10x_tcgen05_guardrail_trap_unallocated_columns_being_dealloced - $__internal_1_$__cuda_sm10x_tcgen05_guardrail_trap_phase_invalid_during_alloc)
$__internal_1_$__cuda_sm10x_tcgen05_guardrail_trap_phase_invalid_during_alloc:
[----:B------:R-:W-:Y:S05]  /*b7c0*/  BPT.TRAP 0x1 ;  /* 0x000000040000795c */ /* 0x000fea0000300000 */
[----:B------:R-:W-:-:S04]  /*b7d0*/  MOV R5, 0x0 ;  /* 0x0000000000057802 */ /* 0x000fc80000000f00 */
[----:B------:R-:W-:Y:S05]  /*b7e0*/  RET.REL.NODEC R4 `(_ZN7cutlass13device_kernelINS_4gemm6kernel13GemmUniversalIN4cute5tupleIJiiiiEEENS1_10collective13CollectiveMmaINS1_35MainloopSm100TmaUmmaWarpSpecializedILi2ELi2ELi4ENS5_IJNS4_1CILi4EEENSA_ILi1EEESC_EEEEENS5_IJNSA_ILi64EEENSA_ILi256EEESF_EEEfNS5_IJlSC_lEEEfSI_NS4_8TiledMMAINS4_8MMA_AtomIJNS4_17SM100_MMA_TF32_SSINS_10tfloat32_tESM_fLi64ELi256ELNS4_4UMMA5MajorE0ELSO_0ELNSN_7ScaleInE0ELSP_0EEEEEENS4_6LayoutINS5_IJSC_SC_SC_EEENS5_IJNSA_ILi0EEESU_SU_EEEEENS5_IJNS4_10UnderscoreESX_SX_EEEEENS4_13SM90_TMA_LOADENS4_14ComposedLayoutINS4_7SwizzleILi3ELi4ELi3EEENS4_18smem_ptr_flag_bitsILi32EEENSS_INS5_IJNSA_ILi8EEENSA_ILi32EEEEEENS5_IJS17_SC_EEEEEEEvNS4_8identityENS4_23SM90_TMA_LOAD_MULTICASTES1B_vS1C_EENS_8epilogue10collective18CollectiveEpilogueINS1F_23Sm100TmaWarpSpecializedILi4ELi2ELi16ELb1ELb0EEEJSH_NS5_IJNSS_ISF_SC_EENSS_IS17_SC_EEEEEfSI_fSI_NS1F_6fusion15FusionCallbacksIS1J_NS1N_17LinearCombinationIffffLNS_15FloatRoundStyleE2EEESH_S1M_JEEENS4_5SM1004TMEM4LOAD26SM100_TMEM_LOAD_16dp128b8xES10_S1B_NS4_17SM75_U32x4_LDSM_NENS4_14SM90_TMA_STOREES1B_NS4_17SM90_U32x4_STSM_NENS4_39AutoVectorizingCopyWithAssumedAlignmentILi128EEEEEEvvEEEEvNT_6ParamsE) ;  /* 0xffffff4804047950 */ /* 0x000fea0003c3ffff */
        .weak           $__internal_2_$__cuda_sm10x_tcgen05_guardrail_trap_unallocated_columns_being_dealloced
        .type           $__internal_2_$__cuda_sm10x_tcgen05_guardrail_trap_unallocated_columns_being_dealloced,@function
        .size           $__internal_2_$__cuda_sm10x_tcgen05_guardrail_trap_unallocated_columns_being_dealloced,(.L_x_221 - $__internal_2_$__cuda_sm10x_tcgen05_guardrail_trap_unallocated_columns_being_dealloced)
$__internal_2_$__cuda_sm10x_tcgen05_guardrail_trap_unallocated_columns_being_dealloced:
[----:B------:R-:W-:Y:S05]  /*b7f0*/  BPT.TRAP 0x1 ;  /* 0x000000040000795c */ /* 0x000fea0000300000 */
[----:B------:R-:W-:-:S04]  /*b800*/  HFMA2 R3, -RZ, RZ, 0, 0 ;  /* 0x00000000ff037431 */ /* 0x000fc800000001ff */
[----:B------:R-:W-:Y:S05]  /*b810*/  RET.REL.NODEC R2 `(_ZN7cutlass13device_kernelINS_4gemm6kernel13GemmUniversalIN4cute5tupleIJiiiiEEENS1_10collective13CollectiveMmaINS1_35MainloopSm100TmaUmmaWarpSpecializedILi2ELi2ELi4ENS5_IJNS4_1CILi4EEENSA_ILi1EEESC_EEEEENS5_IJNSA_ILi64EEENSA_ILi256EEESF_EEEfNS5_IJlSC_lEEEfSI_NS4_8TiledMMAINS4_8MMA_AtomIJNS4_17SM100_MMA_TF32_SSINS_10tfloat32_tESM_fLi64ELi256ELNS4_4UMMA5MajorE0ELSO_0ELNSN_7ScaleInE0ELSP_0EEEEEENS4_6LayoutINS5_IJSC_SC_SC_EEENS5_IJNSA_ILi0EEESU_SU_EEEEENS5_IJNS4_10UnderscoreESX_SX_EEEEENS4_13SM90_TMA_LOADENS4_14ComposedLayoutINS4_7SwizzleILi3ELi4ELi3EEENS4_18smem_ptr_flag_bitsILi32EEENSS_INS5_IJNSA_ILi8EEENSA_ILi32EEEEEENS5_IJS17_SC_EEEEEEEvNS4_8identityENS4_23SM90_TMA_LOAD_MULTICASTES1B_vS1C_EENS_8epilogue10collective18CollectiveEpilogueINS1F_23Sm100TmaWarpSpecializedILi4ELi2ELi16ELb1ELb0EEEJSH_NS5_IJNSS_ISF_SC_EENSS_IS17_SC_EEEEEfSI_fSI_NS1F_6fusion15FusionCallbacksIS1J_NS1N_17LinearCombinationIffffLNS_15FloatRoundStyleE2EEESH_S1M_JEEENS4_5SM1004TMEM4LOAD26SM100_TMEM_LOAD_16dp128b8xES10_S1B_NS4_17SM75_U32x4_LDSM_NENS4_14SM90_TMA_STOREES1B_NS4_17SM90_U32x4_STSM_NENS4_39AutoVectorizingCopyWithAssumedAlignmentILi128EEEEEEvvEEEEvNT_6ParamsE) ;  /* 0xffffff4402f87950 */ /* 0x000fea0003c3ffff */
.L_x_220:
[----:B------:R-:W-:-:S00]  /*b820*/  BRA `(.L_x_220) ;  /* 0xfffffffc00fc7947 */ /* 0x000fc0000383ffff */
[----:B------:R-:W-:-:S00]  /*b830*/  NOP ;  /* 0x0000000000007918 */ /* 0x000fc00000000000 */
        /* <DEDUP_REMOVED lines=12> */
.L_x_221:


//--------------------- .nv.global.init           --------------------------
	.section	.nv.global.init,"aw",@progbits
.nv.global.init:
	.type		$str$27,@object
	.size		$str$27,($str$28 - $str$27)
$str$27:
        /*0000*/ 	.byte	0x28, 0x61, 0x64, 0x64, 0x72, 0x65, 0x73, 0x73, 0x20, 0x26, 0x20, 0x6d, 0x61, 0x73, 0x6b, 0x29
        /*0010*/ 	.byte	0x20, 0x3d, 0x3d, 0x20, 0x30, 0x00
	.type		$str$28,@object
	.size		$str$28,($str$26 - $str$28)
$str$28:
        /*0016*/ 	.byte	0x2f, 0x74, 0x6d, 0x70, 0x2f, 0x63, 0x75, 0x74, 0x6c, 0x61, 0x73, 0x73, 0x5f, 0x73, 0x77, 0x65
        /*0026*/ 	.byte	0x65, 0x70, 0x5f, 0x73, 0x72, 0x63, 0x2f, 0x69, 0x6e, 0x63, 0x6c, 0x75, 0x64, 0x65, 0x2f, 0x63
        /*0036*/ 	.byte	0x75, 0x74, 0x65, 0x2f, 0x70, 0x6f, 0x69, 0x6e, 0x74, 0x65, 0x72, 0x5f, 0x66, 0x6c, 0x61, 0x67
        /*0046*/ 	.byte	0x67, 0x65, 0x64, 0x2e, 0x68, 0x70, 0x70, 0x00
	.type		$str$26,@object
	.size		$str$26,($str$25 - $str$26)
$str$26:
        /*004e*/ 	.byte	0x2f, 0x74, 0x6d, 0x70, 0x2f, 0x63, 0x75, 0x74, 0x6c, 0x61, 0x73, 0x73, 0x5f, 0x73, 0x77, 0x65
        /*005e*/ 	.byte	0x65, 0x70, 0x5f, 0x73, 0x72, 0x63, 0x2f, 0x69, 0x6e, 0x63, 0x6c, 0x75, 0x64, 0x65, 0x2f, 0x63
        /*006e*/ 	.byte	0x75, 0x74, 0x65, 0x2f, 0x61, 0x74, 0x6f, 0x6d, 0x2f, 0x63, 0x6f, 0x70, 0x79, 0x5f, 0x74, 0x72
        /*007e*/ 	.byte	0x61, 0x69, 0x74, 0x73, 0x5f, 0x73, 0x6d, 0x31, 0x30, 0x30, 0x2e, 0x68, 0x70, 0x70, 0x00
	.type		$str$25,@object
	.size		$str$25,(__unnamed_1 - $str$25)
$str$25:
        /*008d*/ 	.byte	0x28, 0x28, 0x75, 0x69, 0x6e, 0x74, 0x33, 0x32, 0x5f, 0x74, 0x28, 0x74, 0x68, 0x72, 0x65, 0x61
        /*009d*/ 	.byte	0x64, 0x49, 0x64, 0x78, 0x2e, 0x78, 0x29, 0x20, 0x2f, 0x20, 0x33, 0x32, 0x29, 0x20, 0x25, 0x20
        /*00ad*/ 	.byte	0x34, 0x29, 0x20, 0x3d, 0x3d, 0x20, 0x28, 0x28, 0x28, 0x74, 0x6d, 0x65, 0x6d, 0x5f, 0x61, 0x64
        /*00bd*/ 	.byte	0x64, 0x72, 0x20, 0x3e, 0x3e, 0x20, 0x31, 0x36, 0x29, 0x20, 0x2f, 0x20, 0x33, 0x32, 0x29, 0x20
        /*00cd*/ 	.byte	0x25, 0x20, 0x34, 0x29, 0x00
	.type		__unnamed_1,@object
	.size		__unnamed_1,(__unnamed_2 - __unnamed_1)
__unnamed_1:
        /*00d2*/ 	.byte	0x61, 0x75, 0x74, 0x6f, 0x20, 0x63, 0x75, 0x74, 0x65, 0x3a, 0x3a, 0x61, 0x73, 0x5f, 0x70, 0x6f
        /* <DEDUP_REMOVED lines=23> */
        /*0252*/ 	.byte	0x3c, 0x32, 0x30, 0x34, 0x38, 0x3e, 0x3e, 0x3e, 0x3e, 0x5d, 0x00
	.type		__unnamed_2,@object
	.size		__unnamed_2,(.L_2 - __unnamed_2)
__unnamed_2:
        /* <DEDUP_REMOVED lines=45> */
        /*052d*/ 	.byte	0x3e, 0x3e, 0x3e, 0x5d, 0x00
.L_2:


//--------------------- .nv.shared._ZN7cutlass13device_kernelINS_4gemm6kernel13GemmUniversalIN4cute5tupleIJiiiiEEENS1_10collective13CollectiveMmaINS1_35MainloopSm100TmaUmmaWarpSpecializedILi2ELi2ELi4ENS5_IJNS4_1CILi4EEENSA_ILi1EEESC_EEEEENS5_IJNSA_ILi64EEENSA_ILi256EEESF_EEEfNS5_IJlSC_lEEEfSI_NS4_8TiledMMAINS4_8MMA_AtomIJNS4_17SM100_MMA_TF32_SSINS_10tfloat32_tESM_fLi64ELi256ELNS4_4UMMA5MajorE0ELSO_0ELNSN_7ScaleInE0ELSP_0EEEEEENS4_6LayoutINS5_IJSC_SC_SC_EEENS5_IJNSA_ILi0EEESU_SU_EEEEENS5_IJNS4_10UnderscoreESX_SX_EEEEENS4_13SM90_TMA_LOADENS4_14ComposedLayoutINS4_7SwizzleILi3ELi4ELi3EEENS4_18smem_ptr_flag_bitsILi32EEENSS_INS5_IJNSA_ILi8EEENSA_ILi32EEEEEENS5_IJS17_SC_EEEEEEEvNS4_8identityENS4_23SM90_TMA_LOAD_MULTICASTES1B_vS1C_EENS_8epilogue10collective18CollectiveEpilogueINS1F_23Sm100TmaWarpSpecializedILi4ELi2ELi16ELb1ELb0EEEJSH_NS5_IJNSS_ISF_SC_EENSS_IS17_SC_EEEEEfSI_fSI_NS1F_6fusion15FusionCallbacksIS1J_NS1N_17LinearCombinationIffffLNS_15FloatRoundStyleE2EEESH_S1M_JEEENS4_5SM1004TMEM4LOAD26SM100_TMEM_LOAD_16dp128b8xES10_S1B_NS4_17SM75_U32x4_LDSM_NENS4_14SM90_TMA_STOREES1B_NS4_17SM90_U32x4_STSM_NENS4_39AutoVectorizingCopyWithAssumedAlignmentILi128EEEEEEvvEEEEvNT_6ParamsE --------------------------
	.section	.nv.shared._ZN7cutlass13device_kernelINS_4gemm6kernel13GemmUniversalIN4cute5tupleIJiiiiEEENS1_10collective13CollectiveMmaINS1_35MainloopSm100TmaUmmaWarpSpecializedILi2ELi2ELi4ENS5_IJNS4_1CILi4EEENSA_ILi1EEESC_EEEEENS5_IJNSA_ILi64EEENSA_ILi256EEESF_EEEfNS5_IJlSC_lEEEfSI_NS4_8TiledMMAINS4_8MMA_AtomIJNS4_17SM100_MMA_TF32_SSINS_10tfloat32_tESM_fLi64ELi256ELNS4_4UMMA5MajorE0ELSO_0ELNSN_7ScaleInE0ELSP_0EEEEEENS4_6LayoutINS5_IJSC_SC_SC_EEENS5_IJNSA_ILi0EEESU_SU_EEEEENS5_IJNS4_10UnderscoreESX_SX_EEEEENS4_13SM90_TMA_LOADENS4_14ComposedLayoutINS4_7SwizzleILi3ELi4ELi3EEENS4_18smem_ptr_flag_bitsILi32EEENSS_INS5_IJNSA_ILi8EEENSA_ILi32EEEEEENS5_IJS17_SC_EEEEEEEvNS4_8identityENS4_23SM90_TMA_LOAD_MULTICASTES1B_vS1C_EENS_8epilogue10collective18CollectiveEpilogueINS1F_23Sm100TmaWarpSpecializedILi4ELi2ELi16ELb1ELb0EEEJSH_NS5_IJNSS_ISF_SC_EENSS_IS17_SC_EEEEEfSI_fSI_NS1F_6fusion15FusionCallbacksIS1J_NS1N_17LinearCombinationIffffLNS_15FloatRoundStyleE2EEESH_S1M_JEEENS4_5SM1004TMEM4LOAD26SM100_TMEM_LOAD_16dp128b8xES10_S1B_NS4_17SM75_U32x4_LDSM_NENS4_14SM90_TMA_STOREES1B_NS4_17SM90_U32x4_STSM_NENS4_39AutoVectorizingCopyWithAssumedAlignmentILi128EEEEEEvvEEEEvNT_6ParamsE,"aw",@nobits
	.sectionflags	@""
	.align	16
	.zero		1024


//--------------------- .nv.shared.reserved.0     --------------------------
	.section	.nv.shared.reserved.0,"aw",@nobits
	.weak		__nv_reservedSMEM_offset_0_alias
	.size		__nv_reservedSMEM_offset_0_alias, 0, 64
	.other		__nv_reservedSMEM_offset_0_alias,@"STO_CUDA_RESERVED_SHARED STV_DEFAULT"
__nv_reservedSMEM_offset_0_alias:
	.zero		0
.nv.shared.reserved.0:
	.zero		64
	.weak		__nv_reservedSMEM_tcgen05_partition
	.type		__nv_reservedSMEM_tcgen05_partition,@object
	.size		__nv_reservedSMEM_tcgen05_partition,(.L_0 - __nv_reservedSMEM_tcgen05_partition)
__nv_reservedSMEM_tcgen05_partition:
	.zero		32
.L_0:


//--------------------- .nv.global                --------------------------
	.section	.nv.global,"aw",@nobits
.nv.global:
	.type		_ZN40_INTERNAL_0b5dd830_4_k_cu_c507b030_150114cute1_E,@object
	.size		_ZN40_INTERNAL_0b5dd830_4_k_cu_c507b030_150114cute1_E,(_ZN40_INTERNAL_0b5dd830_4_k_cu_c507b030_150114cuda3std3__45__cpo6cbeginE - _ZN40_INTERNAL_0b5dd830_4_k_cu_c507b030_150114cute1_E)
_ZN40_INTERNAL_0b5dd830_4_k_cu_c507b030_150114cute1_E:
	.zero		1
	.type		_ZN40_INTERNAL_0b5dd830_4_k_cu_c507b030_150114cuda3std3__45__cpo6cbeginE,@object
	.size		_ZN40_INTERNAL_0b5dd830_4_k_cu_c507b030_150114cuda3std3__45__cpo6cbeginE,(_ZN40_INTERNAL_0b5dd830_4_k_cu_c507b030_150114cuda3std3__48in_placeE - _ZN40_INTERNAL_0b5dd830_4_k_cu_c507b030_150114cuda3std3__45__cpo6cbeginE)
_ZN40_INTERNAL_0b5dd830_4_k_cu_c507b030_150114cuda3std3__45__cpo6cbeginE:
	.zero		1
	.type		_ZN40_INTERNAL_0b5dd830_4_k_cu_c507b030_150114cuda3std3__48in_placeE,@object
	.size		_ZN40_INTERNAL_0b5dd830_4_k_cu_c507b030_150114cuda3std3__48in_placeE,(_ZN40_INTERNAL_0b5dd830_4_k_cu_c507b030_150114cuda3std6ranges3__45__cpo9iter_moveE - _ZN40_INTERNAL_0b5dd830_4_k_cu_c507b030_150114cuda3std3__48in_placeE)
_ZN40_INTERNAL_0b5dd830_4_k_cu_c507b030_150114cuda3std3__48in_placeE:
	.zero		1
	.type		_ZN40_INTERNAL_0b5dd830_4_k_cu_c507b030_150114cuda3std6ranges3__45__cpo9iter_moveE,@object
	.size		_ZN40_INTERNAL_0b5dd830_4_k_cu_c507b030_150114cuda3std6ranges3__45__cpo9iter_moveE,(_ZN40_INTERNAL_0b5dd830_4_k_cu_c507b030_150114cuda3std3__45__cpo5beginE - _ZN40_INTERNAL_0b5dd830_4_k_cu_c507b030_150114cuda3std6ranges3__45__cpo9iter_moveE)
_ZN40_INTERNAL_0b5dd830_4_k_cu_c507b030_150114cuda3std6ranges3__45__cpo9iter_moveE:
	.zero		1
	.type		_ZN40_INTERNAL_0b5dd830_4_k_cu_c507b030_150114cuda3std3__45__cpo5beginE,@object
	.size		_ZN40_INTERNAL_0b5dd830_4_k_cu_c507b030_150114cuda3std3__45__cpo5beginE,(_ZN40_INTERNAL_0b5dd830_4_k_cu_c507b030_150114cuda3std3__442_GLOBAL__N__0b5dd830_4_k_cu_c507b030_150116ignoreE - _ZN40_INTERNAL_0b5dd830_4_k_cu_c507b030_150114cuda3std3__45__cpo5beginE)
_ZN40_INTERNAL_0b5dd830_4_k_cu_c507b030_150114cuda3std3__45__cpo5beginE:
	.zero		1
	.type		_ZN40_INTERNAL_0b5dd830_4_k_cu_c507b030_150114cuda3std3__442_GLOBAL__N__0b5dd830_4_k_cu_c507b030_150116ignoreE,@object
	.size		_ZN40_INTERNAL_0b5dd830_4_k_cu_c507b030_150114cuda3std3__442_GLOBAL__N__0b5dd830_4_k_cu_c507b030_150116ignoreE,(_ZN40_INTERNAL_0b5dd830_4_k_cu_c507b030_150114cute7productE - _ZN40_INTERNAL_0b5dd830_4_k_cu_c507b030_150114cuda3std3__442_GLOBAL__N__0b5dd830_4_k_cu_c507b030_150116ignoreE)
_ZN40_INTERNAL_0b5dd830_4_k_cu_c507b030_150114cuda3std3__442_GLOBAL__N__0b5dd830_4_k_cu_c507b030_150116ignoreE:
	.zero		1
	.type		_ZN40_INTERNAL_0b5dd830_4_k_cu_c507b030_150114cute7productE,@object
	.size		_ZN40_INTERNAL_0b5dd830_4_k_cu_c507b030_150114cute7productE,(_ZN40_INTERNAL_0b5dd830_4_k_cu_c507b030_150114cuda3std3__45__cpo3endE - _ZN40_INTERNAL_0b5dd830_4_k_cu_c507b030_150114cute7productE)
_ZN40_INTERNAL_0b5dd830_4_k_cu_c507b030_150114cute7productE:
	.zero		1
	.type		_ZN40_INTERNAL_0b5dd830_4_k_cu_c507b030_150114cuda3std3__45__cpo3endE,@object
	.size		_ZN40_INTERNAL_0b5dd830_4_k_cu_c507b030_150114cuda3std3__45__cpo3endE,(_ZN40_INTERNAL_0b5dd830_4_k_cu_c507b030_150114cuda3std3__419piecewise_constructE - _ZN40_INTERNAL_0b5dd830_4_k_cu_c507b030_150114cuda3std3__45__cpo3endE)
_ZN40_INTERNAL_0b5dd830_4_k_cu_c507b030_150114cuda3std3__45__cpo3endE:
	.zero		1
	.type		_ZN40_INTERNAL_0b5dd830_4_k_cu_c507b030_150114cuda3std3__419piecewise_constructE,@object
	.size		_ZN40_INTERNAL_0b5dd830_4_k_cu_c507b030_150114cuda3std3__419piecewise_constructE,(_ZN40_INTERNAL_0b5dd830_4_k_cu_c507b030_150114cuda3std3__45__cpo4cendE - _ZN40_INTERNAL_0b5dd830_4_k_cu_c507b030_150114cuda3std3__419piecewise_constructE)
_ZN40_INTERNAL_0b5dd830_4_k_cu_c507b030_150114cuda3std3__419piecewise_constructE:
	.zero		1
	.type		_ZN40_INTERNAL_0b5dd830_4_k_cu_c507b030_150114cuda3std3__45__cpo4cendE,@object
	.size		_ZN40_INTERNAL_0b5dd830_4_k_cu_c507b030_150114cuda3std3__45__cpo4cendE,(_ZN40_INTERNAL_0b5dd830_4_k_cu_c507b030_150114cuda3std6ranges3__45__cpo4swapE - _ZN40_INTERNAL_0b5dd830_4_k_cu_c507b030_150114cuda3std3__45__cpo4cendE)
_ZN40_INTERNAL_0b5dd830_4_k_cu_c507b030_150114cuda3std3__45__cpo4cendE:
	.zero		1
	.type		_ZN40_INTERNAL_0b5dd830_4_k_cu_c507b030_150114cuda3std6ranges3__45__cpo4swapE,@object
	.size		_ZN40_INTERNAL_0b5dd830_4_k_cu_c507b030_150114cuda3std6ranges3__45__cpo4swapE,(.L_10 - _ZN40_INTERNAL_0b5dd830_4_k_cu_c507b030_150114cuda3std6ranges3__45__cpo4swapE)
_ZN40_INTERNAL_0b5dd830_4_k_cu_c507b030_150114cuda3std6ranges3__45__cpo4swapE:
	.zero		1
.L_10:


//--------------------- .nv.constant0._ZN7cutlass13device_kernelINS_4gemm6kernel13GemmUniversalIN4cute5tupleIJiiiiEEENS1_10collective13CollectiveMmaINS1_35MainloopSm100TmaUmmaWarpSpecializedILi2ELi2ELi4ENS5_IJNS4_1CILi4EEENSA_ILi1EEESC_EEEEENS5_IJNSA_ILi64EEENSA_ILi256EEESF_EEEfNS5_IJlSC_lEEEfSI_NS4_8TiledMMAINS4_8MMA_AtomIJNS4_17SM100_MMA_TF32_SSINS_10tfloat32_tESM_fLi64ELi256ELNS4_4UMMA5MajorE0ELSO_0ELNSN_7ScaleInE0ELSP_0EEEEEENS4_6LayoutINS5_IJSC_SC_SC_EEENS5_IJNSA_ILi0EEESU_SU_EEEEENS5_IJNS4_10UnderscoreESX_SX_EEEEENS4_13SM90_TMA_LOADENS4_14ComposedLayoutINS4_7SwizzleILi3ELi4ELi3EEENS4_18smem_ptr_flag_bitsILi32EEENSS_INS5_IJNSA_ILi8EEENSA_ILi32EEEEEENS5_IJS17_SC_EEEEEEEvNS4_8identityENS4_23SM90_TMA_LOAD_MULTICASTES1B_vS1C_EENS_8epilogue10collective18CollectiveEpilogueINS1F_23Sm100TmaWarpSpecializedILi4ELi2ELi16ELb1ELb0EEEJSH_NS5_IJNSS_ISF_SC_EENSS_IS17_SC_EEEEEfSI_fSI_NS1F_6fusion15FusionCallbacksIS1J_NS1N_17LinearCombinationIffffLNS_15FloatRoundStyleE2EEESH_S1M_JEEENS4_5SM1004TMEM4LOAD26SM100_TMEM_LOAD_16dp128b8xES10_S1B_NS4_17SM75_U32x4_LDSM_NENS4_14SM90_TMA_STOREES1B_NS4_17SM90_U32x4_STSM_NENS4_39AutoVectorizingCopyWithAssumedAlignmentILi128EEEEEEvvEEEEvNT_6ParamsE --------------------------
	.section	.nv.constant0._ZN7cutlass13device_kernelINS_4gemm6kernel13GemmUniversalIN4cute5tupleIJiiiiEEENS1_10collective13CollectiveMmaINS1_35MainloopSm100TmaUmmaWarpSpecializedILi2ELi2ELi4ENS5_IJNS4_1CILi4EEENSA_ILi1EEESC_EEEEENS5_IJNSA_ILi64EEENSA_ILi256EEESF_EEEfNS5_IJlSC_lEEEfSI_NS4_8TiledMMAINS4_8MMA_AtomIJNS4_17SM100_MMA_TF32_SSINS_10tfloat32_tESM_fLi64ELi256ELNS4_4UMMA5MajorE0ELSO_0ELNSN_7ScaleInE0ELSP_0EEEEEENS4_6LayoutINS5_IJSC_SC_SC_EEENS5_IJNSA_ILi0EEESU_SU_EEEEENS5_IJNS4_10UnderscoreESX_SX_EEEEENS4_13SM90_TMA_LOADENS4_14ComposedLayoutINS4_7SwizzleILi3ELi4ELi3EEENS4_18smem_ptr_flag_bitsILi32EEENSS_INS5_IJNSA_ILi8EEENSA_ILi32EEEEEENS5_IJS17_SC_EEEEEEEvNS4_8identityENS4_23SM90_TMA_LOAD_MULTICASTES1B_vS1C_EENS_8epilogue10collective18CollectiveEpilogueINS1F_23Sm100TmaWarpSpecializedILi4ELi2ELi16ELb1ELb0EEEJSH_NS5_IJNSS_ISF_SC_EENSS_IS17_SC_EEEEEfSI_fSI_NS1F_6fusion15FusionCallbacksIS1J_NS1N_17LinearCombinationIffffLNS_15FloatRoundStyleE2EEESH_S1M_JEEENS4_5SM1004TMEM4LOAD26SM100_TMEM_LOAD_16dp128b8xES10_S1B_NS4_17SM75_U32x4_LDSM_NENS4_14SM90_TMA_STOREES1B_NS4_17SM90_U32x4_STSM_NENS4_39AutoVectorizingCopyWithAssumedAlignmentILi128EEEEEEvvEEEEvNT_6ParamsE,"a",@progbits
	.sectionflags	@""
	.align	4
.nv.constant0._ZN7cutlass13device_kernelINS_4gemm6kernel13GemmUniversalIN4cute5tupleIJiiiiEEENS1_10collective13CollectiveMmaINS1_35MainloopSm100TmaUmmaWarpSpecializedILi2ELi2ELi4ENS5_IJNS4_1CILi4EEENSA_ILi1EEESC_EEEEENS5_IJNSA_ILi64EEENSA_ILi256EEESF_EEEfNS5_IJlSC_lEEEfSI_NS4_8TiledMMAINS4_8MMA_AtomIJNS4_17SM100_MMA_TF32_SSINS_10tfloat32_tESM_fLi64ELi256ELNS4_4UMMA5MajorE0ELSO_0ELNSN_7ScaleInE0ELSP_0EEEEEENS4_6LayoutINS5_IJSC_SC_SC_EEENS5_IJNSA_ILi0EEESU_SU_EEEEENS5_IJNS4_10UnderscoreESX_SX_EEEEENS4_13SM90_TMA_LOADENS4_14ComposedLayoutINS4_7SwizzleILi3ELi4ELi3EEENS4_18smem_ptr_flag_bitsILi32EEENSS_INS5_IJNSA_ILi8EEENSA_ILi32EEEEEENS5_IJS17_SC_EEEEEEEvNS4_8identityENS4_23SM90_TMA_LOAD_MULTICASTES1B_vS1C_EENS_8epilogue10collective18CollectiveEpilogueINS1F_23Sm100TmaWarpSpecializedILi4ELi2ELi16ELb1ELb0EEEJSH_NS5_IJNSS_ISF_SC_EENSS_IS17_SC_EEEEEfSI_fSI_NS1F_6fusion15FusionCallbacksIS1J_NS1N_17LinearCombinationIffffLNS_15FloatRoundStyleE2EEESH_S1M_JEEENS4_5SM1004TMEM4LOAD26SM100_TMEM_LOAD_16dp128b8xES10_S1B_NS4_17SM75_U32x4_LDSM_NENS4_14SM90_TMA_STOREES1B_NS4_17SM90_U32x4_STSM_NENS4_39AutoVectorizingCopyWithAssumedAlignmentILi128EEEEEEvvEEEEvNT_6ParamsE:
	.zero		2944


//--------------------- SYMBOLS --------------------------

	.type		.nv.reservedSmem.offset0,@object
	.size		.nv.reservedSmem.offset0,0x4
	.type		.nv.reservedSmem.cap,@object
	.size		.nv.reservedSmem.cap,0x4
	.type		__assertfail,@function
